	.target	sm_90a

	.elftype	@"ET_EXEC"


//--------------------- .note.nv.tkinfo           --------------------------
	.section	.note.nv.tkinfo,"",@"SHT_NOTE"
	.sectionflags	@"SHF_NOTE_NV_TKINFO"
	.tkinfo
        /*0018*/ 	.word	0x00000002
        /*0030*/ 	.string	""
        /*0030*/ 	.string	"ptxas"
        /*0030*/ 	.string	"Cuda compilation tools, release 13.0, V13.0.88"
        /*0030*/ 	.string	"Build cuda_13.0.r13.0/compiler.36424714_0"
        /*0030*/ 	.string	"-arch sm_90a -m 64 "



//--------------------- .note.nv.cuinfo           --------------------------
	.section	.note.nv.cuinfo,"",@"SHT_NOTE"
	.sectionflags	@"SHF_NOTE_NV_CUINFO"
        /*0018*/ 	.short	0x0002
        /*001a*/ 	.short	0x005a
        /*001c*/ 	.short	0x0082
	.zero		2


//--------------------- .nv.info                  --------------------------
	.section	.nv.info,"",@"SHT_CUDA_INFO"
	.align	4


	//----- nvinfo : EIATTR_REGCOUNT
	.align		4
        /*0000*/ 	.byte	0x04, 0x2f
        /*0002*/ 	.short	(.L_15 - .L_14)
	.align		4
.L_14:
        /*0004*/ 	.word	index@(_ZN7cutlass13device_kernelINS_4gemm6kernel13GemmUniversalIN4cute5tupleIJiiiiEEENS1_10collective13CollectiveMmaINS1_34MainloopSm90TmaGmmaWarpSpecializedILi6ENS5_IJNS4_1CILi1EEESB_SB_EEENS1_35KernelTmaWarpSpecializedCooperativeEEENS5_IJNSA_ILi128EEENSA_ILi8EEESF_EEENS_6half_tENS5_IJlSB_lEEESI_SJ_NS4_8TiledMMAINS4_8MMA_AtomIJNS4_4SM904GMMA24MMA_64x8x16_F32F16F16_SSILNSN_5MajorE0ELSP_0ELNSN_7ScaleInE1ELSQ_1EEEEEENS4_6LayoutINS5_IJNSA_ILi2EEESB_SB_EEENS5_IJSB_NSA_ILi0EEESW_EEEEENS5_IJNS4_10UnderscoreESZ_SZ_EEEEENS4_13SM90_TMA_LOADENS4_14ComposedLayoutINS4_7SwizzleILi3ELi4ELi3EEENS4_18smem_ptr_flag_bitsILi16EEENST_INS5_IJSG_NSA_ILi64EEEEEENS5_IJS18_SB_EEEEEEEvNS4_8identityES12_S1C_vS1D_EENS_8epilogue10collective6detail29Sm90TmaWarpSpecializedAdapterINS1G_15DefaultEpilogueISI_SJ_SJ_NS1F_6thread17LinearCombinationISI_Li1EffLNS1K_9ScaleType4KindE0ELNS_15FloatRoundStyleE2ESI_EENS1_15EpilogueDefaultEEEEEvvEEEEvNT_6ParamsE)
        /*0008*/ 	.word	0x000000a8


	//----- nvinfo : EIATTR_FRAME_SIZE
	.align		4
.L_15:
        /*000c*/ 	.byte	0x04, 0x11
        /*000e*/ 	.short	(.L_17 - .L_16)
	.align		4
.L_16:
        /*0010*/ 	.word	index@(_ZN7cutlass13device_kernelINS_4gemm6kernel13GemmUniversalIN4cute5tupleIJiiiiEEENS1_10collective13CollectiveMmaINS1_34MainloopSm90TmaGmmaWarpSpecializedILi6ENS5_IJNS4_1CILi1EEESB_SB_EEENS1_35KernelTmaWarpSpecializedCooperativeEEENS5_IJNSA_ILi128EEENSA_ILi8EEESF_EEENS_6half_tENS5_IJlSB_lEEESI_SJ_NS4_8TiledMMAINS4_8MMA_AtomIJNS4_4SM904GMMA24MMA_64x8x16_F32F16F16_SSILNSN_5MajorE0ELSP_0ELNSN_7ScaleInE1ELSQ_1EEEEEENS4_6LayoutINS5_IJNSA_ILi2EEESB_SB_EEENS5_IJSB_NSA_ILi0EEESW_EEEEENS5_IJNS4_10UnderscoreESZ_SZ_EEEEENS4_13SM90_TMA_LOADENS4_14ComposedLayoutINS4_7SwizzleILi3ELi4ELi3EEENS4_18smem_ptr_flag_bitsILi16EEENST_INS5_IJSG_NSA_ILi64EEEEEENS5_IJS18_SB_EEEEEEEvNS4_8identityES12_S1C_vS1D_EENS_8epilogue10collective6detail29Sm90TmaWarpSpecializedAdapterINS1G_15DefaultEpilogueISI_SJ_SJ_NS1F_6thread17LinearCombinationISI_Li1EffLNS1K_9ScaleType4KindE0ELNS_15FloatRoundStyleE2ESI_EENS1_15EpilogueDefaultEEEEEvvEEEEvNT_6ParamsE)
        /*0014*/ 	.word	0x00000000


	//----- nvinfo : EIATTR_MIN_STACK_SIZE
	.align		4
.L_17:
        /*0018*/ 	.byte	0x04, 0x12
        /*001a*/ 	.short	(.L_19 - .L_18)
	.align		4
.L_18:
        /*001c*/ 	.word	index@(_ZN7cutlass13device_kernelINS_4gemm6kernel13GemmUniversalIN4cute5tupleIJiiiiEEENS1_10collective13CollectiveMmaINS1_34MainloopSm90TmaGmmaWarpSpecializedILi6ENS5_IJNS4_1CILi1EEESB_SB_EEENS1_35KernelTmaWarpSpecializedCooperativeEEENS5_IJNSA_ILi128EEENSA_ILi8EEESF_EEENS_6half_tENS5_IJlSB_lEEESI_SJ_NS4_8TiledMMAINS4_8MMA_AtomIJNS4_4SM904GMMA24MMA_64x8x16_F32F16F16_SSILNSN_5MajorE0ELSP_0ELNSN_7ScaleInE1ELSQ_1EEEEEENS4_6LayoutINS5_IJNSA_ILi2EEESB_SB_EEENS5_IJSB_NSA_ILi0EEESW_EEEEENS5_IJNS4_10UnderscoreESZ_SZ_EEEEENS4_13SM90_TMA_LOADENS4_14ComposedLayoutINS4_7SwizzleILi3ELi4ELi3EEENS4_18smem_ptr_flag_bitsILi16EEENST_INS5_IJSG_NSA_ILi64EEEEEENS5_IJS18_SB_EEEEEEEvNS4_8identityES12_S1C_vS1D_EENS_8epilogue10collective6detail29Sm90TmaWarpSpecializedAdapterINS1G_15DefaultEpilogueISI_SJ_SJ_NS1F_6thread17LinearCombinationISI_Li1EffLNS1K_9ScaleType4KindE0ELNS_15FloatRoundStyleE2ESI_EENS1_15EpilogueDefaultEEEEEvvEEEEvNT_6ParamsE)
        /*0020*/ 	.word	0x00000000
.L_19:


//--------------------- .nv.compat                --------------------------
	.section	.nv.compat,"",@"SHT_CUDA_COMPAT_INFO"
	.align	4
        /*0000*/ 	.byte	0x02, 0x09, 0x01, 0x00, 0x02, 0x02, 0x04, 0x00, 0x02, 0x05, 0x05, 0x00, 0x03, 0x07, 0x01, 0x01
        /*0010*/ 	.byte	0x02, 0x03, 0x01, 0x00, 0x02, 0x06, 0x01, 0x00, 0x04, 0x0b, 0x08, 0x00, 0x00, 0x00, 0x00, 0x00
        /*0020*/ 	.byte	0x00, 0x00, 0x00, 0x00


//--------------------- .nv.info._ZN7cutlass13device_kernelINS_4gemm6kernel13GemmUniversalIN4cute5tupleIJiiiiEEENS1_10collective13CollectiveMmaINS1_34MainloopSm90TmaGmmaWarpSpecializedILi6ENS5_IJNS4_1CILi1EEESB_SB_EEENS1_35KernelTmaWarpSpecializedCooperativeEEENS5_IJNSA_ILi128EEENSA_ILi8EEESF_EEENS_6half_tENS5_IJlSB_lEEESI_SJ_NS4_8TiledMMAINS4_8MMA_AtomIJNS4_4SM904GMMA24MMA_64x8x16_F32F16F16_SSILNSN_5MajorE0ELSP_0ELNSN_7ScaleInE1ELSQ_1EEEEEENS4_6LayoutINS5_IJNSA_ILi2EEESB_SB_EEENS5_IJSB_NSA_ILi0EEESW_EEEEENS5_IJNS4_10UnderscoreESZ_SZ_EEEEENS4_13SM90_TMA_LOADENS4_14ComposedLayoutINS4_7SwizzleILi3ELi4ELi3EEENS4_18smem_ptr_flag_bitsILi16EEENST_INS5_IJSG_NSA_ILi64EEEEEENS5_IJS18_SB_EEEEEEEvNS4_8identityES12_S1C_vS1D_EENS_8epilogue10collective6detail29Sm90TmaWarpSpecializedAdapterINS1G_15DefaultEpilogueISI_SJ_SJ_NS1F_6thread17LinearCombinationISI_Li1EffLNS1K_9ScaleType4KindE0ELNS_15FloatRoundStyleE2ESI_EENS1_15EpilogueDefaultEEEEEvvEEEEvNT_6ParamsE --------------------------
	.section	.nv.info._ZN7cutlass13device_kernelINS_4gemm6kernel13GemmUniversalIN4cute5tupleIJiiiiEEENS1_10collective13CollectiveMmaINS1_34MainloopSm90TmaGmmaWarpSpecializedILi6ENS5_IJNS4_1CILi1EEESB_SB_EEENS1_35KernelTmaWarpSpecializedCooperativeEEENS5_IJNSA_ILi128EEENSA_ILi8EEESF_EEENS_6half_tENS5_IJlSB_lEEESI_SJ_NS4_8TiledMMAINS4_8MMA_AtomIJNS4_4SM904GMMA24MMA_64x8x16_F32F16F16_SSILNSN_5MajorE0ELSP_0ELNSN_7ScaleInE1ELSQ_1EEEEEENS4_6LayoutINS5_IJNSA_ILi2EEESB_SB_EEENS5_IJSB_NSA_ILi0EEESW_EEEEENS5_IJNS4_10UnderscoreESZ_SZ_EEEEENS4_13SM90_TMA_LOADENS4_14ComposedLayoutINS4_7SwizzleILi3ELi4ELi3EEENS4_18smem_ptr_flag_bitsILi16EEENST_INS5_IJSG_NSA_ILi64EEEEEENS5_IJS18_SB_EEEEEEEvNS4_8identityES12_S1C_vS1D_EENS_8epilogue10collective6detail29Sm90TmaWarpSpecializedAdapterINS1G_15DefaultEpilogueISI_SJ_SJ_NS1F_6thread17LinearCombinationISI_Li1EffLNS1K_9ScaleType4KindE0ELNS_15FloatRoundStyleE2ESI_EENS1_15EpilogueDefaultEEEEEvvEEEEvNT_6ParamsE,"",@"SHT_CUDA_INFO"
	.sectionflags	@""
	.align	4


	//----- nvinfo : EIATTR_CUDA_API_VERSION
	.align		4
        /*0000*/ 	.byte	0x04, 0x37
        /*0002*/ 	.short	(.L_21 - .L_20)
.L_20:
        /*0004*/ 	.word	0x00000082


	//----- nvinfo : EIATTR_KPARAM_INFO
	.align		4
.L_21:
        /*0008*/ 	.byte	0x04, 0x17
        /*000a*/ 	.short	(.L_23 - .L_22)
.L_22:
        /*000c*/ 	.word	0x00000000
        /*0010*/ 	.short	0x0000
        /*0012*/ 	.short	0x0070
        /*0014*/ 	.byte	0x00, 0xf0, 0x01, 0x10


	//----- nvinfo : EIATTR_SPARSE_MMA_MASK
	.align		4
.L_23:
        /*0018*/ 	.byte	0x03, 0x50
        /*001a*/ 	.short	0x0000


	//----- nvinfo : EIATTR_MAXREG_COUNT
	.align		4
        /*001c*/ 	.byte	0x03, 0x1b
        /*001e*/ 	.short	0x00a8


	//----- nvinfo : EIATTR_NUM_BARRIERS
	.align		4
        /*0020*/ 	.byte	0x02, 0x4c
        /*0022*/ 	.byte	0x01
	.zero		1


	//----- nvinfo : EIATTR_EXTERNS
	.align		4
        /*0024*/ 	.byte	0x04, 0x0f
        /*0026*/ 	.short	(.L_25 - .L_24)


	//   ....[0]....
	.align		4
.L_24:
        /*0028*/ 	.word	index@(__assertfail)


	//----- nvinfo : EIATTR_MERCURY_ISA_VERSION
	.align		4
.L_25:
        /*002c*/ 	.byte	0x03, 0x5f
        /*002e*/ 	.short	0x0101


	//----- nvinfo : EIATTR_INT_WARP_WIDE_INSTR_OFFSETS
	.align		4
        /*0030*/ 	.byte	0x04, 0x31
        /*0032*/ 	.short	(.L_27 - .L_26)


	//   ....[0]....
.L_26:
        /*0034*/ 	.word	0x000003f0


	//   ....[1]....
        /*0038*/ 	.word	0x00000420


	//   ....[2]....
        /*003c*/ 	.word	0x00000500


	//----- nvinfo : EIATTR_COOP_GROUP_MASK_REGIDS
	.align		4
.L_27:
        /*0040*/ 	.byte	0x04, 0x29
        /*0042*/ 	.short	(.L_29 - .L_28)


	//   ....[0]....
.L_28:
        /*0044*/ 	.word	0xffffffff


	//   ....[1]....
        /*0048*/ 	.word	0xffffffff


	//   ....[2]....
        /*004c*/ 	.word	0xffffffff


	//   ....[3]....
        /*0050*/ 	.word	0xffffffff


	//   ....[4]....
        /*0054*/ 	.word	0xffffffff


	//----- nvinfo : EIATTR_COOP_GROUP_INSTR_OFFSETS
	.align		4
.L_29:
        /*0058*/ 	.byte	0x04, 0x28
        /*005a*/ 	.short	(.L_31 - .L_30)


	//   ....[0]....
.L_30:
        /*005c*/ 	.word	0x00000060


	//   ....[1]....
        /*0060*/ 	.word	0x00000070


	//   ....[2]....
        /*0064*/ 	.word	0x00000130


	//   ....[3]....
        /*0068*/ 	.word	0x00000300


	//   ....[4]....
        /*006c*/ 	.word	0x00000fc0


	//----- nvinfo : EIATTR_REG_RECONFIG
	.align		4
.L_31:
        /*0070*/ 	.byte	0x01, 0x54
	.zero		2


	//----- nvinfo : EIATTR_SYSCALL_OFFSETS
	.align		4
        /*0074*/ 	.byte	0x04, 0x46
        /*0076*/ 	.short	(.L_33 - .L_32)


	//   ....[0]....
.L_32:
        /*0078*/ 	.word	0x00001180


	//----- nvinfo : EIATTR_MBARRIER_INSTR_OFFSETS
	.align		4
.L_33:
        /*007c*/ 	.byte	0x04, 0x39
        /*007e*/ 	.short	(.L_35 - .L_34)


	//   ....[0]....
.L_34:
        /*0080*/ 	.word	0x00000230
        /*0084*/ 	.word	0x000000ff
        /*0088*/ 	.word	0x00000000
        /*008c*/ 	.short	0x0100
        /*008e*/ 	.byte	0x08
	.zero		1


	//   ....[1]....
        /*0090*/ 	.word	0x00000240
        /*0094*/ 	.word	0x000000ff
        /*0098*/ 	.word	0x00000030
        /*009c*/ 	.short	0x0100
        /*009e*/ 	.byte	0x08
	.zero		1


	//   ....[2]....
        /*00a0*/ 	.word	0x00000250
        /*00a4*/ 	.word	0x000000ff
        /*00a8*/ 	.word	0x00000008
        /*00ac*/ 	.short	0x0100
        /*00ae*/ 	.byte	0x08
	.zero		1


	//   ....[3]....
        /*00b0*/ 	.word	0x00000260
        /*00b4*/ 	.word	0x000000ff
        /*00b8*/ 	.word	0x00000038
        /*00bc*/ 	.short	0x0100
        /*00be*/ 	.byte	0x08
	.zero		1


	//   ....[4]....
        /*00c0*/ 	.word	0x00000270
        /*00c4*/ 	.word	0x000000ff
        /*00c8*/ 	.word	0x00000010
        /*00cc*/ 	.short	0x0100
        /*00ce*/ 	.byte	0x08
	.zero		1


	//   ....[5]....
        /*00d0*/ 	.word	0x00000280
        /*00d4*/ 	.word	0x000000ff
        /*00d8*/ 	.word	0x00000040
        /*00dc*/ 	.short	0x0100
        /*00de*/ 	.byte	0x08
	.zero		1


	//   ....[6]....
        /*00e0*/ 	.word	0x00000290
        /*00e4*/ 	.word	0x000000ff
        /*00e8*/ 	.word	0x00000018
        /*00ec*/ 	.short	0x0100
        /*00ee*/ 	.byte	0x08
	.zero		1


	//   ....[7]....
        /*00f0*/ 	.word	0x000002a0
        /*00f4*/ 	.word	0x000000ff
        /*00f8*/ 	.word	0x00000048
        /*00fc*/ 	.short	0x0100
        /*00fe*/ 	.byte	0x08
	.zero		1


	//   ....[8]....
        /*0100*/ 	.word	0x000002b0
        /*0104*/ 	.word	0x000000ff
        /*0108*/ 	.word	0x00000020
        /*010c*/ 	.short	0x0100
        /*010e*/ 	.byte	0x08
	.zero		1


	//   ....[9]....
        /*0110*/ 	.word	0x000002c0
        /*0114*/ 	.word	0x000000ff
        /*0118*/ 	.word	0x00000050
        /*011c*/ 	.short	0x0100
        /*011e*/ 	.byte	0x08
	.zero		1


	//   ....[10]....
        /*0120*/ 	.word	0x000002d0
        /*0124*/ 	.word	0x000000ff
        /*0128*/ 	.word	0x00000028
        /*012c*/ 	.short	0x0100
        /*012e*/ 	.byte	0x08
	.zero		1


	//   ....[11]....
        /*0130*/ 	.word	0x000002e0
        /*0134*/ 	.word	0x000000ff
        /*0138*/ 	.word	0x00000058
        /*013c*/ 	.short	0x0100
        /*013e*/ 	.byte	0x08
	.zero		1


	//   ....[12]....
        /*0140*/ 	.word	0x00000570
        /*0144*/ 	.word	0x000000ff
        /*0148*/ 	.word	0x00000070
        /*014c*/ 	.short	0x0100
        /*014e*/ 	.byte	0x06
	.zero		1


	//   ....[13]....
        /*0150*/ 	.word	0x000005d0
        /*0154*/ 	.word	0x000000ff
        /*0158*/ 	.word	0x00000078
        /*015c*/ 	.short	0x0100
        /*015e*/ 	.byte	0x06
	.zero		1


	//   ....[14]....
        /*0160*/ 	.word	0x00001200
        /*0164*/ 	.word	0x00000003
        /*0168*/ 	.word	0x00000000
        /*016c*/ 	.short	0x010a
        /*016e*/ 	.byte	0x3f
	.zero		1


	//   ....[15]....
        /*0170*/ 	.word	0x00001240
        /*0174*/ 	.word	0x00000003
        /*0178*/ 	.word	0x00000000
        /*017c*/ 	.short	0x010a
        /*017e*/ 	.byte	0x3f
	.zero		1


	//   ....[16]....
        /*0180*/ 	.word	0x000017a0
        /*0184*/ 	.word	0x000000ff
        /*0188*/ 	.word	0x00000000
        /*018c*/ 	.short	0x010a
        /*018e*/ 	.byte	0x09
	.zero		1


	//   ....[17]....
        /*0190*/ 	.word	0x000017e0
        /*0194*/ 	.word	0x000000ff
        /*0198*/ 	.word	0x00000000
        /*019c*/ 	.short	0x010a
        /*019e*/ 	.byte	0x09
	.zero		1


	//   ....[18]....
        /*01a0*/ 	.word	0x00001c00
        /*01a4*/ 	.word	0x000000ff
        /*01a8*/ 	.word	0x00000000
        /*01ac*/ 	.short	0x0101
        /*01ae*/ 	.byte	0x08
	.zero		1


	//   ....[19]....
        /*01b0*/ 	.word	0x00001e00
        /*01b4*/ 	.word	0x000000ff
        /*01b8*/ 	.word	0x00000000
        /*01bc*/ 	.short	0x0101
        /*01be*/ 	.byte	0x06
	.zero		1


	//   ....[20]....
        /*01c0*/ 	.word	0x00003800
        /*01c4*/ 	.word	0x0000000d
        /*01c8*/ 	.word	0x00000030
        /*01cc*/ 	.short	0x010a
        /*01ce*/ 	.byte	0x3f
	.zero		1


	//   ....[21]....
        /*01d0*/ 	.word	0x00003c50
        /*01d4*/ 	.word	0x00000005
        /*01d8*/ 	.word	0x00000078
        /*01dc*/ 	.short	0x0101
        /*01de*/ 	.byte	0x3f
	.zero		1


	//   ....[22]....
        /*01e0*/ 	.word	0x000043a0
        /*01e4*/ 	.word	0x00000005
        /*01e8*/ 	.word	0x00000000
        /*01ec*/ 	.short	0x010a
        /*01ee*/ 	.byte	0x3f
	.zero		1


	//   ....[23]....
        /*01f0*/ 	.word	0x00004420
        /*01f4*/ 	.word	0x00000007
        /*01f8*/ 	.word	0x00000000
        /*01fc*/ 	.short	0x010a
        /*01fe*/ 	.byte	0x3f
	.zero		1


	//   ....[24]....
        /*0200*/ 	.word	0x000044b0
        /*0204*/ 	.word	0x00000006
        /*0208*/ 	.word	0x00000000
        /*020c*/ 	.short	0x010a
        /*020e*/ 	.byte	0x3f
	.zero		1


	//   ....[25]....
        /*0210*/ 	.word	0x00004540
        /*0214*/ 	.word	0x00000009
        /*0218*/ 	.word	0x00000000
        /*021c*/ 	.short	0x010a
        /*021e*/ 	.byte	0x3f
	.zero		1


	//   ....[26]....
        /*0220*/ 	.word	0x000045d0
        /*0224*/ 	.word	0x00000006
        /*0228*/ 	.word	0x00000000
        /*022c*/ 	.short	0x010a
        /*022e*/ 	.byte	0x3f
	.zero		1


	//   ....[27]....
        /*0230*/ 	.word	0x00004660
        /*0234*/ 	.word	0x00000003
        /*0238*/ 	.word	0x00000000
        /*023c*/ 	.short	0x010a
        /*023e*/ 	.byte	0x3f
	.zero		1


	//   ....[28]....
        /*0240*/ 	.word	0x000046c0
        /*0244*/ 	.word	0x00000003
        /*0248*/ 	.word	0x00000000
        /*024c*/ 	.short	0x010a
        /*024e*/ 	.byte	0x3f
	.zero		1


	//   ....[29]....
        /*0250*/ 	.word	0x00004720
        /*0254*/ 	.word	0x00000003
        /*0258*/ 	.word	0x00000000
        /*025c*/ 	.short	0x010a
        /*025e*/ 	.byte	0x3f
	.zero		1


	//   ....[30]....
        /*0260*/ 	.word	0x00004800
        /*0264*/ 	.word	0x0000000d
        /*0268*/ 	.word	0x00000030
        /*026c*/ 	.short	0x010a
        /*026e*/ 	.byte	0x3f
	.zero		1


	//   ....[31]....
        /*0270*/ 	.word	0x000048e0
        /*0274*/ 	.word	0x00000005
        /*0278*/ 	.word	0x00000000
        /*027c*/ 	.short	0x010a
        /*027e*/ 	.byte	0x3f
	.zero		1


	//   ....[32]....
        /*0280*/ 	.word	0x00004930
        /*0284*/ 	.word	0x00000007
        /*0288*/ 	.word	0x00000000
        /*028c*/ 	.short	0x010a
        /*028e*/ 	.byte	0x3f
	.zero		1


	//   ....[33]....
        /*0290*/ 	.word	0x00004980
        /*0294*/ 	.word	0x00000006
        /*0298*/ 	.word	0x00000000
        /*029c*/ 	.short	0x010a
        /*029e*/ 	.byte	0x3f
	.zero		1


	//   ....[34]....
        /*02a0*/ 	.word	0x000049d0
        /*02a4*/ 	.word	0x00000009
        /*02a8*/ 	.word	0x00000000
        /*02ac*/ 	.short	0x010a
        /*02ae*/ 	.byte	0x3f
	.zero		1


	//   ....[35]....
        /*02b0*/ 	.word	0x00004a20
        /*02b4*/ 	.word	0x00000006
        /*02b8*/ 	.word	0x00000000
        /*02bc*/ 	.short	0x010a
        /*02be*/ 	.byte	0x3f
	.zero		1


	//----- nvinfo : EIATTR_NUM_MBARRIERS
	.align		4
.L_35:
        /*02c0*/ 	.byte	0x03, 0x38
        /*02c2*/ 	.short	0x000e


	//----- nvinfo : EIATTR_EXIT_INSTR_OFFSETS
	.align		4
        /*02c4*/ 	.byte	0x04, 0x1c
        /*02c6*/ 	.short	(.L_37 - .L_36)


	//   ....[0]....
.L_36:
        /*02c8*/ 	.word	0x00000620


	//   ....[1]....
        /*02cc*/ 	.word	0x00000ef0


	//   ....[2]....
        /*02d0*/ 	.word	0x00002ea0


	//   ....[3]....
        /*02d4*/ 	.word	0x000034d0


	//   ....[4]....
        /*02d8*/ 	.word	0x000046b0


	//----- nvinfo : EIATTR_MAX_THREADS
	.align		4
.L_37:
        /*02dc*/ 	.byte	0x04, 0x05
        /*02de*/ 	.short	(.L_39 - .L_38)
.L_38:
        /*02e0*/ 	.word	0x00000180
        /*02e4*/ 	.word	0x00000001
        /*02e8*/ 	.word	0x00000001


	//----- nvinfo : EIATTR_CRS_STACK_SIZE
	.align		4
.L_39:
        /*02ec*/ 	.byte	0x04, 0x1e
        /*02ee*/ 	.short	(.L_41 - .L_40)
.L_40:
        /*02f0*/ 	.word	0x00000000


	//----- nvinfo : EIATTR_CBANK_PARAM_SIZE
	.align		4
.L_41:
        /*02f4*/ 	.byte	0x03, 0x19
        /*02f6*/ 	.short	0x0470


	//----- nvinfo : EIATTR_PARAM_CBANK
	.align		4
        /*02f8*/ 	.byte	0x04, 0x0a
        /*02fa*/ 	.short	(.L_43 - .L_42)
	.align		4
.L_42:
        /*02fc*/ 	.word	index@(.nv.constant0._ZN7cutlass13device_kernelINS_4gemm6kernel13GemmUniversalIN4cute5tupleIJiiiiEEENS1_10collective13CollectiveMmaINS1_34MainloopSm90TmaGmmaWarpSpecializedILi6ENS5_IJNS4_1CILi1EEESB_SB_EEENS1_35KernelTmaWarpSpecializedCooperativeEEENS5_IJNSA_ILi128EEENSA_ILi8EEESF_EEENS_6half_tENS5_IJlSB_lEEESI_SJ_NS4_8TiledMMAINS4_8MMA_AtomIJNS4_4SM904GMMA24MMA_64x8x16_F32F16F16_SSILNSN_5MajorE0ELSP_0ELNSN_7ScaleInE1ELSQ_1EEEEEENS4_6LayoutINS5_IJNSA_ILi2EEESB_SB_EEENS5_IJSB_NSA_ILi0EEESW_EEEEENS5_IJNS4_10UnderscoreESZ_SZ_EEEEENS4_13SM90_TMA_LOADENS4_14ComposedLayoutINS4_7SwizzleILi3ELi4ELi3EEENS4_18smem_ptr_flag_bitsILi16EEENST_INS5_IJSG_NSA_ILi64EEEEEENS5_IJS18_SB_EEEEEEEvNS4_8identityES12_S1C_vS1D_EENS_8epilogue10collective6detail29Sm90TmaWarpSpecializedAdapterINS1G_15DefaultEpilogueISI_SJ_SJ_NS1F_6thread17LinearCombinationISI_Li1EffLNS1K_9ScaleType4KindE0ELNS_15FloatRoundStyleE2ESI_EENS1_15EpilogueDefaultEEEEEvvEEEEvNT_6ParamsE)
        /*0300*/ 	.short	0x0210
        /*0302*/ 	.short	0x0470


	//----- nvinfo : EIATTR_SW_WAR
	.align		4
.L_43:
        /*0304*/ 	.byte	0x04, 0x36
        /*0306*/ 	.short	(.L_45 - .L_44)
.L_44:
        /*0308*/ 	.word	0x00000008
.L_45:


//--------------------- .nv.callgraph             --------------------------
	.section	.nv.callgraph,"",@"SHT_CUDA_CALLGRAPH"
	.align	4
	.sectionentsize	8
	.align		4
        /*0000*/ 	.word	0x00000000
	.align		4
        /*0004*/ 	.word	0xffffffff
	.align		4
        /*0008*/ 	.word	index@(_ZN7cutlass13device_kernelINS_4gemm6kernel13GemmUniversalIN4cute5tupleIJiiiiEEENS1_10collective13CollectiveMmaINS1_34MainloopSm90TmaGmmaWarpSpecializedILi6ENS5_IJNS4_1CILi1EEESB_SB_EEENS1_35KernelTmaWarpSpecializedCooperativeEEENS5_IJNSA_ILi128EEENSA_ILi8EEESF_EEENS_6half_tENS5_IJlSB_lEEESI_SJ_NS4_8TiledMMAINS4_8MMA_AtomIJNS4_4SM904GMMA24MMA_64x8x16_F32F16F16_SSILNSN_5MajorE0ELSP_0ELNSN_7ScaleInE1ELSQ_1EEEEEENS4_6LayoutINS5_IJNSA_ILi2EEESB_SB_EEENS5_IJSB_NSA_ILi0EEESW_EEEEENS5_IJNS4_10UnderscoreESZ_SZ_EEEEENS4_13SM90_TMA_LOADENS4_14ComposedLayoutINS4_7SwizzleILi3ELi4ELi3EEENS4_18smem_ptr_flag_bitsILi16EEENST_INS5_IJSG_NSA_ILi64EEEEEENS5_IJS18_SB_EEEEEEEvNS4_8identityES12_S1C_vS1D_EENS_8epilogue10collective6detail29Sm90TmaWarpSpecializedAdapterINS1G_15DefaultEpilogueISI_SJ_SJ_NS1F_6thread17LinearCombinationISI_Li1EffLNS1K_9ScaleType4KindE0ELNS_15FloatRoundStyleE2ESI_EENS1_15EpilogueDefaultEEEEEvvEEEEvNT_6ParamsE)
	.align		4
        /*000c*/ 	.word	index@(__assertfail)
	.align		4
        /*0010*/ 	.word	0x00000000
	.align		4
        /*0014*/ 	.word	0xfffffffe
	.align		4
        /*0018*/ 	.word	0x00000000
	.align		4
        /*001c*/ 	.word	0xfffffffd
	.align		4
        /*0020*/ 	.word	0x00000000
	.align		4
        /*0024*/ 	.word	0xfffffffc


//--------------------- .nv.constant4             --------------------------
	.section	.nv.constant4,"a",@progbits
	.align	8
	.align		8
.nv.constant4:
        /*0000*/ 	.dword	__assertfail
	.align		8
        /*0008*/ 	.dword	__unnamed_1
	.align		8
        /*0010*/ 	.dword	_ZN40_INTERNAL_e5b32c73_4_k_cu_d09d5726_118934cuda3std3__45__cpo5beginE
	.align		8
        /*0018*/ 	.dword	_ZN40_INTERNAL_e5b32c73_4_k_cu_d09d5726_118934cuda3std3__45__cpo3endE
	.align		8
        /*0020*/ 	.dword	_ZN40_INTERNAL_e5b32c73_4_k_cu_d09d5726_118934cuda3std3__45__cpo6cbeginE
	.align		8
        /*0028*/ 	.dword	_ZN40_INTERNAL_e5b32c73_4_k_cu_d09d5726_118934cuda3std3__45__cpo4cendE
	.align		8
        /*0030*/ 	.dword	_ZN40_INTERNAL_e5b32c73_4_k_cu_d09d5726_118934cuda3std3__442_GLOBAL__N__e5b32c73_4_k_cu_d09d5726_118936ignoreE
	.align		8
        /*0038*/ 	.dword	_ZN40_INTERNAL_e5b32c73_4_k_cu_d09d5726_118934cuda3std3__419piecewise_constructE
	.align		8
        /*0040*/ 	.dword	_ZN40_INTERNAL_e5b32c73_4_k_cu_d09d5726_118934cuda3std3__48in_placeE
	.align		8
        /*0048*/ 	.dword	_ZN40_INTERNAL_e5b32c73_4_k_cu_d09d5726_118934cuda3std6ranges3__45__cpo4swapE
	.align		8
        /*0050*/ 	.dword	_ZN40_INTERNAL_e5b32c73_4_k_cu_d09d5726_118934cuda3std6ranges3__45__cpo9iter_moveE
	.align		8
        /*0058*/ 	.dword	_ZN40_INTERNAL_e5b32c73_4_k_cu_d09d5726_118934cute7productE
	.align		8
        /*0060*/ 	.dword	_ZN40_INTERNAL_e5b32c73_4_k_cu_d09d5726_118934cute1_E
	.align		8
        /*0068*/ 	.dword	$str$22
	.align		8
        /*0070*/ 	.dword	$str$23


//--------------------- .text._ZN7cutlass13device_kernelINS_4gemm6kernel13GemmUniversalIN4cute5tupleIJiiiiEEENS1_10collective13CollectiveMmaINS1_34MainloopSm90TmaGmmaWarpSpecializedILi6ENS5_IJNS4_1CILi1EEESB_SB_EEENS1_35KernelTmaWarpSpecializedCooperativeEEENS5_IJNSA_ILi128EEENSA_ILi8EEESF_EEENS_6half_tENS5_IJlSB_lEEESI_SJ_NS4_8TiledMMAINS4_8MMA_AtomIJNS4_4SM904GMMA24MMA_64x8x16_F32F16F16_SSILNSN_5MajorE0ELSP_0ELNSN_7ScaleInE1ELSQ_1EEEEEENS4_6LayoutINS5_IJNSA_ILi2EEESB_SB_EEENS5_IJSB_NSA_ILi0EEESW_EEEEENS5_IJNS4_10UnderscoreESZ_SZ_EEEEENS4_13SM90_TMA_LOADENS4_14ComposedLayoutINS4_7SwizzleILi3ELi4ELi3EEENS4_18smem_ptr_flag_bitsILi16EEENST_INS5_IJSG_NSA_ILi64EEEEEENS5_IJS18_SB_EEEEEEEvNS4_8identityES12_S1C_vS1D_EENS_8epilogue10collective6detail29Sm90TmaWarpSpecializedAdapterINS1G_15DefaultEpilogueISI_SJ_SJ_NS1F_6thread17LinearCombinationISI_Li1EffLNS1K_9ScaleType4KindE0ELNS_15FloatRoundStyleE2ESI_EENS1_15EpilogueDefaultEEEEEvvEEEEvNT_6ParamsE --------------------------
	.section	.text._ZN7cutlass13device_kernelINS_4gemm6kernel13GemmUniversalIN4cute5tupleIJiiiiEEENS1_10collective13CollectiveMmaINS1_34MainloopSm90TmaGmmaWarpSpecializedILi6ENS5_IJNS4_1CILi1EEESB_SB_EEENS1_35KernelTmaWarpSpecializedCooperativeEEENS5_IJNSA_ILi128EEENSA_ILi8EEESF_EEENS_6half_tENS5_IJlSB_lEEESI_SJ_NS4_8TiledMMAINS4_8MMA_AtomIJNS4_4SM904GMMA24MMA_64x8x16_F32F16F16_SSILNSN_5MajorE0ELSP_0ELNSN_7ScaleInE1ELSQ_1EEEEEENS4_6LayoutINS5_IJNSA_ILi2EEESB_SB_EEENS5_IJSB_NSA_ILi0EEESW_EEEEENS5_IJNS4_10UnderscoreESZ_SZ_EEEEENS4_13SM90_TMA_LOADENS4_14ComposedLayoutINS4_7SwizzleILi3ELi4ELi3EEENS4_18smem_ptr_flag_bitsILi16EEENST_INS5_IJSG_NSA_ILi64EEEEEENS5_IJS18_SB_EEEEEEEvNS4_8identityES12_S1C_vS1D_EENS_8epilogue10collective6detail29Sm90TmaWarpSpecializedAdapterINS1G_15DefaultEpilogueISI_SJ_SJ_NS1F_6thread17LinearCombinationISI_Li1EffLNS1K_9ScaleType4KindE0ELNS_15FloatRoundStyleE2ESI_EENS1_15EpilogueDefaultEEEEEvvEEEEvNT_6ParamsE,"ax",@progbits
	.align	128
.text._ZN7cutlass13device_kernelINS_4gemm6kernel13GemmUniversalIN4cute5tupleIJiiiiEEENS1_10collective13CollectiveMmaINS1_34MainloopSm90TmaGmmaWarpSpecializedILi6ENS5_IJNS4_1CILi1EEESB_SB_EEENS1_35KernelTmaWarpSpecializedCooperativeEEENS5_IJNSA_ILi128EEENSA_ILi8EEESF_EEENS_6half_tENS5_IJlSB_lEEESI_SJ_NS4_8TiledMMAINS4_8MMA_AtomIJNS4_4SM904GMMA24MMA_64x8x16_F32F16F16_SSILNSN_5MajorE0ELSP_0ELNSN_7ScaleInE1ELSQ_1EEEEEENS4_6LayoutINS5_IJNSA_ILi2EEESB_SB_EEENS5_IJSB_NSA_ILi0EEESW_EEEEENS5_IJNS4_10UnderscoreESZ_SZ_EEEEENS4_13SM90_TMA_LOADENS4_14ComposedLayoutINS4_7SwizzleILi3ELi4ELi3EEENS4_18smem_ptr_flag_bitsILi16EEENST_INS5_IJSG_NSA_ILi64EEEEEENS5_IJS18_SB_EEEEEEEvNS4_8identityES12_S1C_vS1D_EENS_8epilogue10collective6detail29Sm90TmaWarpSpecializedAdapterINS1G_15DefaultEpilogueISI_SJ_SJ_NS1F_6thread17LinearCombinationISI_Li1EffLNS1K_9ScaleType4KindE0ELNS_15FloatRoundStyleE2ESI_EENS1_15EpilogueDefaultEEEEEvvEEEEvNT_6ParamsE:
        .type           _ZN7cutlass13device_kernelINS_4gemm6kernel13GemmUniversalIN4cute5tupleIJiiiiEEENS1_10collective13CollectiveMmaINS1_34MainloopSm90TmaGmmaWarpSpecializedILi6ENS5_IJNS4_1CILi1EEESB_SB_EEENS1_35KernelTmaWarpSpecializedCooperativeEEENS5_IJNSA_ILi128EEENSA_ILi8EEESF_EEENS_6half_tENS5_IJlSB_lEEESI_SJ_NS4_8TiledMMAINS4_8MMA_AtomIJNS4_4SM904GMMA24MMA_64x8x16_F32F16F16_SSILNSN_5MajorE0ELSP_0ELNSN_7ScaleInE1ELSQ_1EEEEEENS4_6LayoutINS5_IJNSA_ILi2EEESB_SB_EEENS5_IJSB_NSA_ILi0EEESW_EEEEENS5_IJNS4_10UnderscoreESZ_SZ_EEEEENS4_13SM90_TMA_LOADENS4_14ComposedLayoutINS4_7SwizzleILi3ELi4ELi3EEENS4_18smem_ptr_flag_bitsILi16EEENST_INS5_IJSG_NSA_ILi64EEEEEENS5_IJS18_SB_EEEEEEEvNS4_8identityES12_S1C_vS1D_EENS_8epilogue10collective6detail29Sm90TmaWarpSpecializedAdapterINS1G_15DefaultEpilogueISI_SJ_SJ_NS1F_6thread17LinearCombinationISI_Li1EffLNS1K_9ScaleType4KindE0ELNS_15FloatRoundStyleE2ESI_EENS1_15EpilogueDefaultEEEEEvvEEEEvNT_6ParamsE,@function
        .size           _ZN7cutlass13device_kernelINS_4gemm6kernel13GemmUniversalIN4cute5tupleIJiiiiEEENS1_10collective13CollectiveMmaINS1_34MainloopSm90TmaGmmaWarpSpecializedILi6ENS5_IJNS4_1CILi1EEESB_SB_EEENS1_35KernelTmaWarpSpecializedCooperativeEEENS5_IJNSA_ILi128EEENSA_ILi8EEESF_EEENS_6half_tENS5_IJlSB_lEEESI_SJ_NS4_8TiledMMAINS4_8MMA_AtomIJNS4_4SM904GMMA24MMA_64x8x16_F32F16F16_SSILNSN_5MajorE0ELSP_0ELNSN_7ScaleInE1ELSQ_1EEEEEENS4_6LayoutINS5_IJNSA_ILi2EEESB_SB_EEENS5_IJSB_NSA_ILi0EEESW_EEEEENS5_IJNS4_10UnderscoreESZ_SZ_EEEEENS4_13SM90_TMA_LOADENS4_14ComposedLayoutINS4_7SwizzleILi3ELi4ELi3EEENS4_18smem_ptr_flag_bitsILi16EEENST_INS5_IJSG_NSA_ILi64EEEEEENS5_IJS18_SB_EEEEEEEvNS4_8identityES12_S1C_vS1D_EENS_8epilogue10collective6detail29Sm90TmaWarpSpecializedAdapterINS1G_15DefaultEpilogueISI_SJ_SJ_NS1F_6thread17LinearCombinationISI_Li1EffLNS1K_9ScaleType4KindE0ELNS_15FloatRoundStyleE2ESI_EENS1_15EpilogueDefaultEEEEEvvEEEEvNT_6ParamsE,(.L_x_78 - _ZN7cutlass13device_kernelINS_4gemm6kernel13GemmUniversalIN4cute5tupleIJiiiiEEENS1_10collective13CollectiveMmaINS1_34MainloopSm90TmaGmmaWarpSpecializedILi6ENS5_IJNS4_1CILi1EEESB_SB_EEENS1_35KernelTmaWarpSpecializedCooperativeEEENS5_IJNSA_ILi128EEENSA_ILi8EEESF_EEENS_6half_tENS5_IJlSB_lEEESI_SJ_NS4_8TiledMMAINS4_8MMA_AtomIJNS4_4SM904GMMA24MMA_64x8x16_F32F16F16_SSILNSN_5MajorE0ELSP_0ELNSN_7ScaleInE1ELSQ_1EEEEEENS4_6LayoutINS5_IJNSA_ILi2EEESB_SB_EEENS5_IJSB_NSA_ILi0EEESW_EEEEENS5_IJNS4_10UnderscoreESZ_SZ_EEEEENS4_13SM90_TMA_LOADENS4_14ComposedLayoutINS4_7SwizzleILi3ELi4ELi3EEENS4_18smem_ptr_flag_bitsILi16EEENST_INS5_IJSG_NSA_ILi64EEEEEENS5_IJS18_SB_EEEEEEEvNS4_8identityES12_S1C_vS1D_EENS_8epilogue10collective6detail29Sm90TmaWarpSpecializedAdapterINS1G_15DefaultEpilogueISI_SJ_SJ_NS1F_6thread17LinearCombinationISI_Li1EffLNS1K_9ScaleType4KindE0ELNS_15FloatRoundStyleE2ESI_EENS1_15EpilogueDefaultEEEEEvvEEEEvNT_6ParamsE)
        .other          _ZN7cutlass13device_kernelINS_4gemm6kernel13GemmUniversalIN4cute5tupleIJiiiiEEENS1_10collective13CollectiveMmaINS1_34MainloopSm90TmaGmmaWarpSpecializedILi6ENS5_IJNS4_1CILi1EEESB_SB_EEENS1_35KernelTmaWarpSpecializedCooperativeEEENS5_IJNSA_ILi128EEENSA_ILi8EEESF_EEENS_6half_tENS5_IJlSB_lEEESI_SJ_NS4_8TiledMMAINS4_8MMA_AtomIJNS4_4SM904GMMA24MMA_64x8x16_F32F16F16_SSILNSN_5MajorE0ELSP_0ELNSN_7ScaleInE1ELSQ_1EEEEEENS4_6LayoutINS5_IJNSA_ILi2EEESB_SB_EEENS5_IJSB_NSA_ILi0EEESW_EEEEENS5_IJNS4_10UnderscoreESZ_SZ_EEEEENS4_13SM90_TMA_LOADENS4_14ComposedLayoutINS4_7SwizzleILi3ELi4ELi3EEENS4_18smem_ptr_flag_bitsILi16EEENST_INS5_IJSG_NSA_ILi64EEEEEENS5_IJS18_SB_EEEEEEEvNS4_8identityES12_S1C_vS1D_EENS_8epilogue10collective6detail29Sm90TmaWarpSpecializedAdapterINS1G_15DefaultEpilogueISI_SJ_SJ_NS1F_6thread17LinearCombinationISI_Li1EffLNS1K_9ScaleType4KindE0ELNS_15FloatRoundStyleE2ESI_EENS1_15EpilogueDefaultEEEEEvvEEEEvNT_6ParamsE,@"STO_CUDA_ENTRY STV_DEFAULT"
_ZN7cutlass13device_kernelINS_4gemm6kernel13GemmUniversalIN4cute5tupleIJiiiiEEENS1_10collective13CollectiveMmaINS1_34MainloopSm90TmaGmmaWarpSpecializedILi6ENS5_IJNS4_1CILi1EEESB_SB_EEENS1_35KernelTmaWarpSpecializedCooperativeEEENS5_IJNSA_ILi128EEENSA_ILi8EEESF_EEENS_6half_tENS5_IJlSB_lEEESI_SJ_NS4_8TiledMMAINS4_8MMA_AtomIJNS4_4SM904GMMA24MMA_64x8x16_F32F16F16_SSILNSN_5MajorE0ELSP_0ELNSN_7ScaleInE1ELSQ_1EEEEEENS4_6LayoutINS5_IJNSA_ILi2EEESB_SB_EEENS5_IJSB_NSA_ILi0EEESW_EEEEENS5_IJNS4_10UnderscoreESZ_SZ_EEEEENS4_13SM90_TMA_LOADENS4_14ComposedLayoutINS4_7SwizzleILi3ELi4ELi3EEENS4_18smem_ptr_flag_bitsILi16EEENST_INS5_IJSG_NSA_ILi64EEEEEENS5_IJS18_SB_EEEEEEEvNS4_8identityES12_S1C_vS1D_EENS_8epilogue10collective6detail29Sm90TmaWarpSpecializedAdapterINS1G_15DefaultEpilogueISI_SJ_SJ_NS1F_6thread17LinearCombinationISI_Li1EffLNS1K_9ScaleType4KindE0ELNS_15FloatRoundStyleE2ESI_EENS1_15EpilogueDefaultEEEEEvvEEEEvNT_6ParamsE:
[----:B------:R-:W0:Y:S01]  /*0000*/  LDC R1, c[0x0][0x28] ;  /* 0x00000a00ff017b82 */ /* 0x000e220000000800 */
[----:B------:R-:W1:Y:S01]  /*0010*/  S2R R28, SR_TID.X ;  /* 0x00000000001c7919 */ /* 0x000e620000002100 */
[----:B------:R-:W-:Y:S01]  /*0020*/  ELECT P0, URZ, PT ;  /* 0x00000000003f782f */ /* 0x000fe20003800000 */
[----:B------:R-:W-:Y:S01]  /*0030*/  BSSY B0, `(.L_x_0) ;  /* 0x000000f000007945 */ /* 0x000fe20003800000 */
[--C-:B-1----:R-:W-:Y:S02]  /*0040*/  SHF.R.U32.HI R0, RZ, 0x5, R28.reuse ;  /* 0x00000005ff007819 */ /* 0x102fe4000001161c */
[----:B------:R-:W-:-:S03]  /*0050*/  SHF.R.U32.HI R22, RZ, 0x7, R28 ;  /* 0x00000007ff167819 */ /* 0x000fc6000001161c */
[----:B------:R-:W1:Y:S04]  /*0060*/  SHFL.IDX PT, R3, R0, RZ, 0x1f ;  /* 0x00001fff00037589 */ /* 0x000e6800000e0000 */
[----:B------:R2:W3:Y:S01]  /*0070*/  SHFL.IDX PT, R5, R22, RZ, 0x1f ;  /* 0x00001fff16057589 */ /* 0x0004e200000e0000 */
[----:B-1----:R-:W-:-:S13]  /*0080*/  ISETP.NE.OR P0, PT, R3, RZ, !P0 ;  /* 0x000000ff0300720c */ /* 0x002fda0004705670 */
[----:B0-23--:R-:W-:Y:S05]  /*0090*/  @P0 BRA `(.L_x_1) ;  /* 0x0000000000200947 */ /* 0x00dfea0003800000 */
[----:B------:R-:W-:Y:S02]  /*00a0*/  ULDC.64 UR4, c[0x0][0x198] ;  /* 0x0000660000047ab9 */ /* 0x000fe40000000a00 */
[----:B------:R-:W-:Y:S02]  /*00b0*/  UIADD3 UR6, UP0, UR4, 0xf0, URZ ;  /* 0x000000f004067890 */ /* 0x000fe4000ff1e03f */
[----:B------:R-:W-:Y:S02]  /*00c0*/  UIADD3 UR4, UP1, UR4, 0x1f0, URZ ;  /* 0x000001f004047890 */ /* 0x000fe4000ff3e03f */
[----:B------:R-:W-:Y:S02]  /*00d0*/  UIADD3.X UR7, URZ, UR5, URZ, UP0, !UPT ;  /* 0x000000053f077290 */ /* 0x000fe400087fe43f */
[----:B------:R-:W-:-:S07]  /*00e0*/  UIADD3.X UR5, URZ, UR5, URZ, UP1, !UPT ;  /* 0x000000053f057290 */ /* 0x000fce0008ffe43f */
[----:B------:R0:W-:Y:S02]  /*00f0*/  UTMACCTL.PF [UR6] ;  /* 0x00000000060079b9 */ /* 0x0001e40008040000 */
[----:B------:R0:W-:Y:S02]  /*0100*/  UTMACCTL.PF [UR4] ;  /* 0x00000000040079b9 */ /* 0x0001e40008040000 */
[----:B0-----:R-:W-:Y:S01]  /*0110*/  NOP ;  /* 0x0000000000007918 */ /* 0x001fe20000000000 */
.L_x_1:
[----:B------:R-:W-:Y:S05]  /*0120*/  BSYNC B0 ;  /* 0x0000000000007941 */ /* 0x000fea0003800000 */
.L_x_0:
[----:B------:R-:W0:Y:S02]  /*0130*/  SHFL.IDX PT, R2, R0, RZ, 0x1f ;  /* 0x00001fff00027589 */ /* 0x000e2400000e0000 */
[----:B0-----:R-:W-:-:S13]  /*0140*/  ISETP.NE.AND P0, PT, R2, RZ, PT ;  /* 0x000000ff0200720c */ /* 0x001fda0003f05270 */
[----:B------:R-:W-:Y:S05]  /*0150*/  @P0 BRA `(.L_x_2) ;  /* 0x0000000000680947 */ /* 0x000fea0003800000 */
[----:B------:R-:W0:Y:S01]  /*0160*/  S2UR UR8, SR_CgaCtaId ;  /* 0x00000000000879c3 */ /* 0x000e220000008800 */
[----:B------:R-:W-:Y:S01]  /*0170*/  UMOV UR4, 0x400 ;  /* 0x0000040000047882 */ /* 0x000fe20000000000 */
[----:B------:R-:W-:Y:S01]  /*0180*/  UMOV UR5, 0x1 ;  /* 0x0000000100057882 */ /* 0x000fe20000000000 */
[----:B------:R-:W-:Y:S01]  /*0190*/  UMOV UR6, 0x100 ;  /* 0x0000010000067882 */ /* 0x000fe20000000000 */
[----:B------:R-:W-:Y:S01]  /*01a0*/  ELECT P0, URZ, PT ;  /* 0x00000000003f782f */ /* 0x000fe20003800000 */
[----:B------:R-:W-:-:S04]  /*01b0*/  UIADD3 UR6, -UR6, 0x100000, URZ ;  /* 0x0010000006067890 */ /* 0x000fc8000fffe13f */
[----:B------:R-:W-:Y:S02]  /*01c0*/  USHF.L.U32 UR7, UR6, 0xb, URZ ;  /* 0x0000000b06077899 */ /* 0x000fe4000800063f */
[----:B------:R-:W-:Y:S02]  /*01d0*/  USHF.L.U32 UR6, UR6, 0x1, URZ ;  /* 0x0000000106067899 */ /* 0x000fe4000800063f */
[----:B0-----:R-:W-:Y:S02]  /*01e0*/  ULEA UR8, UR8, UR4, 0x18 ;  /* 0x0000000408087291 */ /* 0x001fe4000f8ec03f */
[----:B------:R-:W-:-:S04]  /*01f0*/  UIADD3 UR4, -UR5, 0x100000, URZ ;  /* 0x0010000005047890 */ /* 0x000fc8000fffe13f */
[----:B------:R-:W-:Y:S02]  /*0200*/  USHF.L.U32 UR5, UR4, 0xb, URZ ;  /* 0x0000000b04057899 */ /* 0x000fe4000800063f */
[----:B------:R-:W-:Y:S01]  /*0210*/  USHF.L.U32 UR4, UR4, 0x1, URZ ;  /* 0x0000000104047899 */ /* 0x000fe2000800063f */
[----:B------:R-:W0:Y:S11]  /*0220*/  FENCE.VIEW.ASYNC.S ;  /* 0x00000000000073c6 */ /* 0x000e360000000000 */
[----:B0-----:R0:W1:Y:S01]  /*0230*/  SYNCS.EXCH.64 URZ, [UR8], UR4 ;  /* 0x00000004083f75b2 */ /* 0x0010620008000100 */
[----:B------:R0:W2:Y:S01]  /*0240*/  SYNCS.EXCH.64 URZ, [UR8+0x30], UR6 ;  /* 0x00003006083f75b2 */ /* 0x0000a20008000100 */
[----:B------:R0:W3:Y:S01]  /*0250*/  SYNCS.EXCH.64 URZ, [UR8+0x8], UR4 ;  /* 0x00000804083f75b2 */ /* 0x0000e20008000100 */
[----:B------:R0:W4:Y:S01]  /*0260*/  SYNCS.EXCH.64 URZ, [UR8+0x38], UR6 ;  /* 0x00003806083f75b2 */ /* 0x0001220008000100 */
[----:B------:R0:W0:Y:S01]  /*0270*/  SYNCS.EXCH.64 URZ, [UR8+0x10], UR4 ;  /* 0x00001004083f75b2 */ /* 0x0000220008000100 */
[----:B------:R0:W0:Y:S01]  /*0280*/  SYNCS.EXCH.64 URZ, [UR8+0x40], UR6 ;  /* 0x00004006083f75b2 */ /* 0x0000220008000100 */
[----:B------:R0:W0:Y:S01]  /*0290*/  SYNCS.EXCH.64 URZ, [UR8+0x18], UR4 ;  /* 0x00001804083f75b2 */ /* 0x0000220008000100 */
[----:B------:R0:W0:Y:S01]  /*02a0*/  SYNCS.EXCH.64 URZ, [UR8+0x48], UR6 ;  /* 0x00004806083f75b2 */ /* 0x0000220008000100 */
[----:B------:R0:W0:Y:S01]  /*02b0*/  SYNCS.EXCH.64 URZ, [UR8+0x20], UR4 ;  /* 0x00002004083f75b2 */ /* 0x0000220008000100 */
[----:B------:R0:W0:Y:S01]  /*02c0*/  SYNCS.EXCH.64 URZ, [UR8+0x50], UR6 ;  /* 0x00005006083f75b2 */ /* 0x0000220008000100 */
[----:B------:R0:W0:Y:S01]  /*02d0*/  SYNCS.EXCH.64 URZ, [UR8+0x28], UR4 ;  /* 0x00002804083f75b2 */ /* 0x0000220008000100 */
[----:B------:R0:W0:Y:S01]  /*02e0*/  SYNCS.EXCH.64 URZ, [UR8+0x58], UR6 ;  /* 0x00005806083f75b2 */ /* 0x0000220008000100 */
[----:B------:R-:W-:Y:S01]  /*02f0*/  NOP ;  /* 0x0000000000007918 */ /* 0x000fe20000000000 */
.L_x_2:
[----:B------:R-:W5:Y:S01]  /*0300*/  SHFL.IDX PT, R0, R0, RZ, 0x1f ;  /* 0x00001fff00007589 */ /* 0x000f6200000e0000 */
[----:B------:R-:W-:Y:S01]  /*0310*/  ELECT P0, URZ, PT ;  /* 0x00000000003f782f */ /* 0x000fe20003800000 */
[----:B------:R-:W1:Y:S01]  /*0320*/  LDC R19, c[0x0][0x65c] ;  /* 0x00019700ff137b82 */ /* 0x000e620000000800 */
[----:B------:R-:W-:Y:S01]  /*0330*/  SHF.R.S32.HI R6, RZ, 0x1f, R3 ;  /* 0x0000001fff067819 */ /* 0x000fe20000011403 */
[----:B------:R-:W2:Y:S01]  /*0340*/  S2R R4, SR_CTAID.Y ;  /* 0x0000000000047919 */ /* 0x000ea20000002600 */
[----:B0-----:R-:W-:Y:S01]  /*0350*/  UMOV UR4, 0x20 ;  /* 0x0000002000047882 */ /* 0x001fe20000000000 */
[----:B------:R-:W-:Y:S01]  /*0360*/  ISETP.NE.AND P2, PT, R5, RZ, PT ;  /* 0x000000ff0500720c */ /* 0x000fe20003f45270 */
[----:B------:R-:W-:Y:S01]  /*0370*/  NOP ;  /* 0x0000000000007918 */ /* 0x000fe20000000000 */
[----:B------:R-:W0:Y:S01]  /*0380*/  S2R R2, SR_CTAID.X ;  /* 0x0000000000027919 */ /* 0x000e220000002500 */
[----:B------:R-:W-:Y:S01]  /*0390*/  LEA.HI R6, R6, R3, RZ, 0x2 ;  /* 0x0000000306067211 */ /* 0x000fe200078f10ff */
[----:B------:R-:W-:Y:S01]  /*03a0*/  NOP ;  /* 0x0000000000007918 */ /* 0x000fe20000000000 */
[----:B-----5:R-:W-:-:S02]  /*03b0*/  ISETP.NE.OR P0, PT, R0, RZ, !P0 ;  /* 0x000000ff0000720c */ /* 0x020fc40004705670 */
[----:B-1----:R-:W-:-:S04]  /*03c0*/  ISETP.NE.AND P3, PT, R19, 0x1, PT ;  /* 0x000000011300780c */ /* 0x002fc80003f65270 */
[----:B------:R-:W-:Y:S02]  /*03d0*/  P2R R0, PR, RZ, 0x8 ;  /* 0x00000008ff007803 */ /* 0x000fe40000000000 */
[----:B------:R-:W-:-:S05]  /*03e0*/  LOP3.LUT R0, R6, 0xfffffffc, RZ, 0xc0, !PT ;  /* 0xfffffffc06007812 */ /* 0x000fca00078ec0ff */
[----:B------:R-:W-:Y:S01]  /*03f0*/  VOTEU.ALL UP0, P0 ;  /* 0x00000000003f7886 */ /* 0x000fe20000000000 */
[----:B------:R-:W-:Y:S01]  /*0400*/  IMAD.IADD R0, R3, 0x1, -R0 ;  /* 0x0000000103007824 */ /* 0x000fe200078e0a00 */
[----:B------:R-:W0:Y:S01]  /*0410*/  @P3 LDC R17, c[0x0][0x10] ;  /* 0x00000400ff113b82 */ /* 0x000e220000000800 */
[----:B------:R-:W-:Y:S01]  /*0420*/  VOTEU.ALL UP1, P0 ;  /* 0x00000000003f7886 */ /* 0x000fe20000020000 */
[----:B--2---:R-:W-:Y:S01]  /*0430*/  @P3 IMAD.MOV.U32 R6, RZ, RZ, R4 ;  /* 0x000000ffff063224 */ /* 0x004fe200078e0004 */
[----:B------:R-:W-:Y:S01]  /*0440*/  @!UP0 UMOV UR6, 0x400 ;  /* 0x0000040000068882 */ /* 0x000fe20000000000 */
[----:B------:R-:W-:-:S04]  /*0450*/  @!UP0 UIADD3 UR4, -UR4, 0x100000, URZ ;  /* 0x0010000004048890 */ /* 0x000fc8000fffe13f */
[----:B------:R-:W-:Y:S02]  /*0460*/  @!UP0 USHF.L.U32 UR5, UR4, 0xb, URZ ;  /* 0x0000000b04058899 */ /* 0x000fe4000800063f */
[----:B------:R-:W-:Y:S01]  /*0470*/  @!UP0 USHF.L.U32 UR4, UR4, 0x1, URZ ;  /* 0x0000000104048899 */ /* 0x000fe2000800063f */
[----:B------:R-:W-:Y:S02]  /*0480*/  @P3 IMAD.MOV.U32 R7, RZ, RZ, RZ ;  /* 0x000000ffff073224 */ /* 0x000fe400078e00ff */
[----:B------:R-:W-:Y:S01]  /*0490*/  IMAD.MOV.U32 R3, RZ, RZ, RZ ;  /* 0x000000ffff037224 */ /* 0x000fe200078e00ff */
[----:B------:R-:W1:Y:S01]  /*04a0*/  @!UP0 S2UR UR7, SR_CgaCtaId ;  /* 0x00000000000789c3 */ /* 0x000e620000008800 */
[----:B------:R-:W-:-:S07]  /*04b0*/  @P3 IMAD.MOV.U32 R11, RZ, RZ, RZ ;  /* 0x000000ffff0b3224 */ /* 0x000fce00078e00ff */
[----:B------:R-:W2:Y:S01]  /*04c0*/  @!P3 LDC R9, c[0x0][0xc] ;  /* 0x00000300ff09bb82 */ /* 0x000ea20000000800 */
[----:B0-----:R-:W-:-:S04]  /*04d0*/  @P3 IMAD.WIDE.U32 R16, R2, R17, R6 ;  /* 0x0000001102103225 */ /* 0x001fc800078e0006 */
[----:B------:R-:W-:Y:S01]  /*04e0*/  @P3 IMAD.IADD R17, R17, 0x1, R11 ;  /* 0x0000000111113824 */ /* 0x000fe200078e020b */
[----:B-1----:R-:W-:Y:S01]  /*04f0*/  @!UP0 ULEA UR6, UR7, UR6, 0x18 ;  /* 0x0000000607068291 */ /* 0x002fe2000f8ec03f */
[----:B------:R-:W-:Y:S01]  /*0500*/  VOTEU.ALL UP0, P0 ;  /* 0x00000000003f7886 */ /* 0x000fe20000000000 */
[----:B------:R-:W-:-:S04]  /*0510*/  ISETP.NE.AND P0, PT, R0, 0x3, PT ;  /* 0x000000030000780c */ /* 0x000fc80003f05270 */
[----:B------:R-:W-:Y:S01]  /*0520*/  ISETP.EQ.OR P0, PT, R0, RZ, !P0 ;  /* 0x000000ff0000720c */ /* 0x000fe20004702670 */
[----:B--2---:R-:W-:-:S03]  /*0530*/  @!P3 IMAD.WIDE.U32 R6, R9, R4, R2 ;  /* 0x000000040906b225 */ /* 0x004fc600078e0002 */
[C---:B------:R-:W-:Y:S01]  /*0540*/  ISETP.EQ.AND P0, PT, R5.reuse, RZ, P0 ;  /* 0x000000ff0500720c */ /* 0x040fe20000702270 */
[----:B------:R-:W-:Y:S01]  /*0550*/  VIADD R5, R5, 0xffffffff ;  /* 0xffffffff05057836 */ /* 0x000fe20000000000 */
[----:B------:R-:W0:Y:S02]  /*0560*/  FENCE.VIEW.ASYNC.S ;  /* 0x00000000000073c6 */ /* 0x000e240000000000 */
[----:B0-----:R0:W3:Y:S01]  /*0570*/  @!UP0 SYNCS.EXCH.64 URZ, [UR6+0x70], UR4 ;  /* 0x00007004063f85b2 */ /* 0x0010e20008000100 */
[----:B------:R-:W-:Y:S01]  /*0580*/  @!P3 IMAD.MOV.U32 R16, RZ, RZ, R6 ;  /* 0x000000ffff10b224 */ /* 0x000fe200078e0006 */
[----:B------:R-:W-:Y:S01]  /*0590*/  SEL R18, RZ, 0x1, !P0 ;  /* 0x00000001ff127807 */ /* 0x000fe20004000000 */
[----:B------:R-:W-:Y:S01]  /*05a0*/  @!P3 IMAD.MOV.U32 R17, RZ, RZ, R7 ;  /* 0x000000ffff11b224 */ /* 0x000fe200078e0007 */
[----:B------:R-:W-:-:S04]  /*05b0*/  ISETP.GE.U32.AND P1, PT, R5, 0x2, PT ;  /* 0x000000020500780c */ /* 0x000fc80003f26070 */
[----:B------:R-:W-:Y:S01]  /*05c0*/  SEL R18, R18, 0x2, P1 ;  /* 0x0000000212127807 */ /* 0x000fe20000800000 */
[----:B------:R0:W3:Y:S01]  /*05d0*/  @!UP1 SYNCS.EXCH.64 URZ, [UR6+0x78], UR4 ;  /* 0x00007804063f95b2 */ /* 0x0000e20008000100 */
[----:B------:R-:W-:Y:S01]  /*05e0*/  NOP ;  /* 0x0000000000007918 */ /* 0x000fe20000000000 */
[----:B---34-:R-:W-:Y:S06]  /*05f0*/  BAR.SYNC.DEFER_BLOCKING 0x0 ;  /* 0x0000000000007b1d */ /* 0x018fec0000010000 */
[----:B------:R-:W-:Y:S05]  /*0600*/  @!P2 BRA `(.L_x_3) ;  /* 0x000000280028a947 */ /* 0x000fea0003800000 */
[----:B------:R-:W-:-:S13]  /*0610*/  ISETP.GT.U32.AND P0, PT, R5, 0x1, PT ;  /* 0x000000010500780c */ /* 0x000fda0003f04070 */
[----:B0-----:R-:W-:Y:S05]  /*0620*/  @P0 EXIT ;  /* 0x000000000000094d */ /* 0x001fea0003800000 */
[----:B------:R-:W-:Y:S01]  /*0630*/  ULDC.64 UR4, c[0x0][0x650] ;  /* 0x0001940000047ab9 */ /* 0x000fe20000000a00 */
[----:B------:R-:W-:Y:S01]  /*0640*/  PRMT R0, RZ, 0x7610, R0 ;  /* 0x00007610ff007816 */ /* 0x000fe20000000000 */
[----:B------:R-:W-:Y:S01]  /*0650*/  IMAD.MOV.U32 R30, RZ, RZ, -0x1 ;  /* 0xffffffffff1e7424 */ /* 0x000fe200078e00ff */
[----:B------:R-:W-:Y:S01]  /*0660*/  ISETP.GE.U32.AND P0, PT, R16, UR4, PT ;  /* 0x0000000410007c0c */ /* 0x000fe2000bf06070 */
[----:B------:R-:W-:Y:S02]  /*0670*/  IMAD.MOV.U32 R32, RZ, RZ, -0x1 ;  /* 0xffffffffff207424 */ /* 0x000fe400078e00ff */
[----:B------:R-:W-:Y:S01]  /*0680*/  IMAD.MOV.U32 R31, RZ, RZ, -0x1 ;  /* 0xffffffffff1f7424 */ /* 0x000fe200078e00ff */
[----:B------:R-:W-:-:S13]  /*0690*/  ISETP.GE.U32.AND.EX P0, PT, R17, UR5, PT, P0 ;  /* 0x0000000511007c0c */ /* 0x000fda000bf06100 */
[----:B------:R-:W-:Y:S05]  /*06a0*/  @P0 BRA `(.L_x_4) ;  /* 0x0000000400580947 */ /* 0x000fea0003800000 */
[----:B------:R-:W0:Y:S01]  /*06b0*/  LDC.64 R14, c[0x0][0x628] ;  /* 0x00018a00ff0e7b82 */ /* 0x000e220000000a00 */
[----:B------:R-:W-:Y:S02]  /*06c0*/  IMAD.MOV.U32 R6, RZ, RZ, R16 ;  /* 0x000000ffff067224 */ /* 0x000fe400078e0010 */
[----:B------:R-:W-:-:S05]  /*06d0*/  IMAD.MOV.U32 R7, RZ, RZ, R17 ;  /* 0x000000ffff077224 */ /* 0x000fca00078e0011 */
[----:B------:R-:W1:Y:S08]  /*06e0*/  LDC R0, c[0x0][0x630] ;  /* 0x00018c00ff007b82 */ /* 0x000e700000000800 */
[----:B------:R-:W2:Y:S01]  /*06f0*/  LDC.64 R20, c[0x0][0x620] ;  /* 0x00018800ff147b82 */ /* 0x000ea20000000a00 */
[----:B0-----:R-:W-:-:S04]  /*0700*/  ISETP.NE.U32.AND P0, PT, R14, RZ, PT ;  /* 0x000000ff0e00720c */ /* 0x001fc80003f05070 */
[----:B------:R-:W-:-:S13]  /*0710*/  ISETP.NE.AND.EX P0, PT, R15, RZ, PT, P0 ;  /* 0x000000ff0f00720c */ /* 0x000fda0003f05300 */
[----:B-12---:R-:W-:Y:S05]  /*0720*/  @!P0 BRA `(.L_x_5) ;  /* 0x0000000000288947 */ /* 0x006fea0003800000 */
[----:B------:R-:W0:Y:S02]  /*0730*/  LDC R5, c[0x0][0x634] ;  /* 0x00018d00ff057b82 */ /* 0x000e240000000800 */
[----:B0-----:R-:W-:-:S05]  /*0740*/  IADD3 R5, P0, R16, R5, RZ ;  /* 0x0000000510057210 */ /* 0x001fca0007f1e0ff */
[----:B------:R-:W-:-:S04]  /*0750*/  IMAD.X R13, RZ, RZ, R17, P0 ;  /* 0x000000ffff0d7224 */ /* 0x000fc800000e0611 */
[----:B------:R-:W-:-:S04]  /*0760*/  IMAD.WIDE.U32 R6, R13, R14, RZ ;  /* 0x0000000e0d067225 */ /* 0x000fc800078e00ff */
[----:B------:R-:W-:-:S04]  /*0770*/  IMAD.WIDE.U32 R8, P0, R5, R15, R6 ;  /* 0x0000000f05087225 */ /* 0x000fc80007800006 */
[----:B------:R-:W-:-:S04]  /*0780*/  IMAD.WIDE.U32 R6, R5, R14, RZ ;  /* 0x0000000e05067225 */ /* 0x000fc800078e00ff */
[----:B------:R-:W-:Y:S01]  /*0790*/  IMAD.X R11, RZ, RZ, RZ, P0 ;  /* 0x000000ffff0b7224 */ /* 0x000fe200000e06ff */
[----:B------:R-:W-:Y:S01]  /*07a0*/  IADD3 RZ, P0, R7, R8, RZ ;  /* 0x0000000807ff7210 */ /* 0x000fe20007f1e0ff */
[----:B------:R-:W-:-:S04]  /*07b0*/  IMAD.MOV.U32 R10, RZ, RZ, R9 ;  /* 0x000000ffff0a7224 */ /* 0x000fc800078e0009 */
[----:B------:R-:W-:-:S08]  /*07c0*/  IMAD.WIDE.U32.X R6, R13, R15, R10, P0 ;  /* 0x0000000f0d067225 */ /* 0x000fd000000e040a */
.L_x_5:
[-CC-:B------:R-:W-:Y:S01]  /*07d0*/  SHF.R.U64 R31, R6, R0.reuse, R7.reuse ;  /* 0x00000000061f7219 */ /* 0x180fe20000001207 */
[----:B------:R-:W0:Y:S01]  /*07e0*/  LDC.64 R24, c[0x0][0x640] ;  /* 0x00019000ff187b82 */ /* 0x000e220000000a00 */
[----:B------:R-:W-:Y:S01]  /*07f0*/  SHF.R.U32.HI R3, RZ, R0, R7 ;  /* 0x00000000ff037219 */ /* 0x000fe20000011607 */
[----:B------:R-:W-:Y:S01]  /*0800*/  ULDC UR4, c[0x0][0x150] ;  /* 0x0000540000047ab9 */ /* 0x000fe20000000800 */
[----:B------:R-:W-:Y:S02]  /*0810*/  IADD3 R5, P0, RZ, -R31, RZ ;  /* 0x8000001fff057210 */ /* 0x000fe40007f1e0ff */
[----:B------:R-:W-:-:S03]  /*0820*/  I2FP.F32.U32 R0, R2 ;  /* 0x0000000200007245 */ /* 0x000fc60000201000 */
[----:B------:R-:W-:Y:S01]  /*0830*/  IMAD.X R9, RZ, RZ, ~R3, P0 ;  /* 0x000000ffff097224 */ /* 0x000fe200000e0e03 */
[----:B------:R-:W1:Y:S01]  /*0840*/  LDC R10, c[0x0][0x618] ;  /* 0x00018600ff0a7b82 */ /* 0x000e620000000800 */
[----:B------:R-:W-:Y:S01]  /*0850*/  FMUL R0, R0, UR4 ;  /* 0x0000000400007c20 */ /* 0x000fe20008400000 */
[----:B------:R-:W-:Y:S01]  /*0860*/  IMAD.WIDE.U32 R6, R5, R20, R16 ;  /* 0x0000001405067225 */ /* 0x000fe200078e0010 */
[----:B------:R-:W-:-:S03]  /*0870*/  ULDC UR4, c[0x0][0x154] ;  /* 0x0000550000047ab9 */ /* 0x000fc60000000800 */
[----:B------:R-:W-:Y:S01]  /*0880*/  IMAD R8, R9, R20, RZ ;  /* 0x0000001409087224 */ /* 0x000fe200078e02ff */
[----:B------:R-:W2:Y:S01]  /*0890*/  F2I.U32.TRUNC.NTZ R0, R0 ;  /* 0x0000000000007305 */ /* 0x000ea2000020f000 */
[----:B------:R-:W3:Y:S02]  /*08a0*/  LDC R3, c[0x0][0x144] ;  /* 0x00005100ff037b82 */ /* 0x000ee40000000800 */
[----:B------:R-:W-:-:S04]  /*08b0*/  IMAD R5, R5, R21, R8 ;  /* 0x0000001505057224 */ /* 0x000fc800078e0208 */
[----:B------:R-:W-:Y:S01]  /*08c0*/  IMAD.IADD R7, R7, 0x1, R5 ;  /* 0x0000000107077824 */ /* 0x000fe200078e0205 */
[----:B0-----:R-:W-:Y:S01]  /*08d0*/  ISETP.NE.U32.AND P0, PT, R24, RZ, PT ;  /* 0x000000ff1800720c */ /* 0x001fe20003f05070 */
[----:B------:R-:W0:Y:S01]  /*08e0*/  LDC R9, c[0x0][0x608] ;  /* 0x00018200ff097b82 */ /* 0x000e220000000800 */
[----:B------:R-:W-:Y:S02]  /*08f0*/  I2FP.F32.U32 R5, R4 ;  /* 0x0000000400057245 */ /* 0x000fe40000201000 */
[----:B------:R-:W-:Y:S01]  /*0900*/  ISETP.NE.AND.EX P0, PT, R25, RZ, PT, P0 ;  /* 0x000000ff1900720c */ /* 0x000fe20003f05300 */
[----:B--2---:R-:W-:-:S04]  /*0910*/  IMAD.MOV R8, RZ, RZ, -R0 ;  /* 0x000000ffff087224 */ /* 0x004fc800078e0a00 */
[----:B------:R-:W2:Y:S01]  /*0920*/  LDC R14, c[0x0][0x658] ;  /* 0x00019600ff0e7b82 */ /* 0x000ea20000000800 */
[-CC-:B-1----:R-:W-:Y:S02]  /*0930*/  SHF.R.U64 R21, R6, R10.reuse, R7.reuse ;  /* 0x0000000a06157219 */ /* 0x182fe40000001207 */
[----:B------:R-:W-:Y:S01]  /*0940*/  SHF.R.U32.HI R6, RZ, R10, R7 ;  /* 0x0000000aff067219 */ /* 0x000fe20000011607 */
[----:B------:R-:W-:-:S04]  /*0950*/  IMAD.MOV.U32 R7, RZ, RZ, -0x1 ;  /* 0xffffffffff077424 */ /* 0x000fc800078e00ff */
[----:B------:R-:W1:Y:S01]  /*0960*/  LDC R13, c[0x0][0x148] ;  /* 0x00005200ff0d7b82 */ /* 0x000e620000000800 */
[----:B---3--:R-:W-:Y:S02]  /*0970*/  IMAD R0, R3, R8, R2 ;  /* 0x0000000803007224 */ /* 0x008fe400078e0202 */
[----:B------:R-:W-:-:S04]  /*0980*/  FMUL R3, R5, UR4 ;  /* 0x0000000405037c20 */ /* 0x000fc80008400000 */
[----:B------:R3:W4:Y:S01]  /*0990*/  F2I.U32.TRUNC.NTZ R11, R3 ;  /* 0x00000003000b7305 */ /* 0x000722000020f000 */
[----:B------:R-:W1:Y:S01]  /*09a0*/  LDC R23, c[0x0][0x600] ;  /* 0x00018000ff177b82 */ /* 0x000e620000000800 */
[-CC-:B0-----:R-:W-:Y:S02]  /*09b0*/  SHF.R.U64 R12, R21, R9.reuse, R6.reuse ;  /* 0x00000009150c7219 */ /* 0x181fe40000001206 */
[----:B------:R-:W-:Y:S01]  /*09c0*/  SHF.R.U32.HI R5, RZ, R9, R6 ;  /* 0x00000009ff057219 */ /* 0x000fe20000011606 */
[----:B------:R-:W-:-:S04]  /*09d0*/  IMAD.MOV.U32 R9, RZ, RZ, 0x1 ;  /* 0x00000001ff097424 */ /* 0x000fc800078e00ff */
[----:B------:R-:W0:Y:S01]  /*09e0*/  LDC R20, c[0x0][0x648] ;  /* 0x00019200ff147b82 */ /* 0x000e220000000800 */
[-C--:B--2---:R-:W-:Y:S02]  /*09f0*/  SHF.L.U32 R2, R7, R14.reuse, RZ ;  /* 0x0000000e07027219 */ /* 0x084fe400000006ff */
[-CC-:B------:R-:W-:Y:S02]  /*0a00*/  SHF.R.U64 R32, R12, R14.reuse, R5.reuse ;  /* 0x0000000e0c207219 */ /* 0x180fe40000001205 */
[----:B------:R-:W-:Y:S02]  /*0a10*/  SHF.R.U32.HI R15, RZ, R14, R5 ;  /* 0x0000000eff0f7219 */ /* 0x000fe40000011605 */
[----:B------:R-:W-:Y:S01]  /*0a20*/  LOP3.LUT R5, RZ, R2, RZ, 0x33, !PT ;  /* 0x00000002ff057212 */ /* 0x000fe200078e33ff */
[----:B------:R-:W2:Y:S01]  /*0a30*/  LDC R26, c[0x0][0x638] ;  /* 0x00018e00ff1a7b82 */ /* 0x000ea20000000800 */
[----:B------:R-:W-:Y:S01]  /*0a40*/  SHF.L.U32 R10, R9, R14, RZ ;  /* 0x0000000e090a7219 */ /* 0x000fe200000006ff */
[----:B------:R-:W-:-:S02]  /*0a50*/  IMAD.MOV.U32 R2, RZ, RZ, R32 ;  /* 0x000000ffff027224 */ /* 0x000fc400078e0020 */
[----:B---3--:R-:W-:-:S04]  /*0a60*/  IMAD.MOV.U32 R3, RZ, RZ, R15 ;  /* 0x000000ffff037224 */ /* 0x008fc800078e000f */
[----:B------:R-:W3:Y:S01]  /*0a70*/  LDC R30, c[0x0][0x610] ;  /* 0x00018400ff1e7b82 */ /* 0x000ee20000000800 */
[----:B-1--4-:R-:W-:Y:S05]  /*0a80*/  @!P0 BRA `(.L_x_6) ;  /* 0x0000000000288947 */ /* 0x012fea0003800000 */
[----:B------:R-:W1:Y:S02]  /*0a90*/  LDC R9, c[0x0][0x64c] ;  /* 0x00019300ff097b82 */ /* 0x000e640000000800 */
[----:B-1----:R-:W-:-:S05]  /*0aa0*/  IADD3 R9, P0, R32, R9, RZ ;  /* 0x0000000920097210 */ /* 0x002fca0007f1e0ff */
        /* <DEDUP_REMOVED lines=8> */
.L_x_6:
[----:B0-----:R-:W-:Y:S01]  /*0b30*/  SHF.R.U64 R3, R2, R20, R3 ;  /* 0x0000001402037219 */ /* 0x001fe20000001203 */
[----:B------:R-:W-:Y:S01]  /*0b40*/  VIADD R2, R23, 0xffffffff ;  /* 0xffffffff17027836 */ /* 0x000fe20000000000 */
[----:B------:R-:W-:Y:S01]  /*0b50*/  LOP3.LUT R12, R12, R5, RZ, 0xc0, !PT ;  /* 0x000000050c0c7212 */ /* 0x000fe200078ec0ff */
[----:B------:R-:W-:Y:S02]  /*0b60*/  IMAD.MOV R11, RZ, RZ, -R11 ;  /* 0x000000ffff0b7224 */ /* 0x000fe400078e0a0b */
[----:B------:R-:W-:Y:S01]  /*0b70*/  IMAD.MOV R5, RZ, RZ, -R3 ;  /* 0x000000ffff057224 */ /* 0x000fe200078e0a03 */
[----:B------:R-:W-:Y:S01]  /*0b80*/  LOP3.LUT R21, R21, R2, RZ, 0xc0, !PT ;  /* 0x0000000215157212 */ /* 0x000fe200078ec0ff */
[----:B------:R-:W-:Y:S02]  /*0b90*/  @P3 IMAD R0, R13, R11, R4 ;  /* 0x0000000b0d003224 */ /* 0x000fe400078e0204 */
[----:B------:R-:W-:Y:S02]  /*0ba0*/  IMAD R3, R10, R3, R12 ;  /* 0x000000030a037224 */ /* 0x000fe400078e020c */
[----:B--2---:R-:W-:-:S02]  /*0bb0*/  IMAD R2, R5, R26, R32 ;  /* 0x0000001a05027224 */ /* 0x004fc400078e0220 */
[----:B---3--:R-:W-:Y:S02]  /*0bc0*/  IMAD R30, R3, R30, R0 ;  /* 0x0000001e031e7224 */ /* 0x008fe400078e0200 */
[----:B------:R-:W-:Y:S02]  /*0bd0*/  IMAD R3, R2, R23, R21 ;  /* 0x0000001702037224 */ /* 0x000fe400078e0215 */
[----:B------:R-:W-:-:S03]  /*0be0*/  IMAD.MOV.U32 R0, RZ, RZ, 0x1 ;  /* 0x00000001ff007424 */ /* 0x000fc600078e00ff */
[----:B------:R-:W-:Y:S02]  /*0bf0*/  SEL R32, R3, R30, !P3 ;  /* 0x0000001e03207207 */ /* 0x000fe40005800000 */
[----:B------:R-:W-:-:S07]  /*0c00*/  SEL R30, R30, R3, !P3 ;  /* 0x000000031e1e7207 */ /* 0x000fce0005800000 */
.L_x_4:
[----:B------:R-:W-:-:S08]  /*0c10*/  NOP ;  /* 0x0000000000007918 */ /* 0x000fd00000000000 */
[----:B------:R-:W0:Y:S02]  /*0c20*/  USETMAXREG.TRY_ALLOC.CTAPOOL UP0, 0xe8 ;  /* 0x000000e8000079c8 */ /* 0x000e240008000600 */
[----:B0-----:R-:W-:-:S13]  /*0c30*/  PLOP3.LUT P0, PT, PT, PT, UP0, 0x80, 0x0 ;  /* 0x000000000000781c */ /* 0x001fda0003f0f008 */
[----:B------:R-:W-:Y:S05]  /*0c40*/  @!P0 BRA `(.L_x_4) ;  /* 0xfffffffc00f08947 */ /* 0x000fea000383ffff */
[----:B------:R-:W-:Y:S01]  /*0c50*/  ULDC.64 UR4, c[0x0][0x598] ;  /* 0x0001660000047ab9 */ /* 0x000fe20000000a00 */
[----:B------:R-:W-:Y:S01]  /*0c60*/  ULDC.64 UR36, c[0x0][0x208] ;  /* 0x0000820000247ab9 */ /* 0x000fe20000000a00 */
[----:B------:R-:W-:-:S04]  /*0c70*/  ISETP.NE.U32.AND P0, PT, RZ, UR4, PT ;  /* 0x00000004ff007c0c */ /* 0x000fc8000bf05070 */
[----:B------:R-:W-:-:S13]  /*0c80*/  ISETP.NE.AND.EX P0, PT, RZ, UR5, PT, P0 ;  /* 0x00000005ff007c0c */ /* 0x000fda000bf05300 */
[----:B------:R-:W-:Y:S05]  /*0c90*/  @!P0 BRA `(.L_x_7) ;  /* 0x00000000001c8947 */ /* 0x000fea0003800000 */
[----:B------:R-:W0:Y:S02]  /*0ca0*/  LDC.64 R2, c[0x0][0x598] ;  /* 0x00016600ff027b82 */ /* 0x000e240000000a00 */
[----:B0-----:R-:W2:Y:S02]  /*0cb0*/  LDG.E.64 R2, desc[UR36][R2.64] ;  /* 0x0000002402027981 */ /* 0x001ea4000c1e1b00 */
[----:B--2---:R-:W-:-:S04]  /*0cc0*/  ISETP.NE.U32.AND P0, PT, R2, RZ, PT ;  /* 0x000000ff0200720c */ /* 0x004fc80003f05070 */
[----:B------:R-:W-:-:S13]  /*0cd0*/  ISETP.NE.AND.EX P0, PT, R3, RZ, PT, P0 ;  /* 0x000000ff0300720c */ /* 0x000fda0003f05300 */
[----:B------:R-:W-:Y:S05]  /*0ce0*/  @!P0 BRA `(.L_x_7) ;  /* 0x0000000000088947 */ /* 0x000fea0003800000 */
[----:B------:R0:W5:Y:S01]  /*0cf0*/  LD.E R23, desc[UR36][R2.64] ;  /* 0x0000002402177980 */ /* 0x000162000c101900 */
[----:B------:R-:W-:Y:S05]  /*0d00*/  BRA `(.L_x_8) ;  /* 0x0000000000247947 */ /* 0x000fea0003800000 */
.L_x_7:
[----:B------:R-:W-:Y:S02]  /*0d10*/  ULDC.64 UR4, c[0x0][0x588] ;  /* 0x0001620000047ab9 */ /* 0x000fe40000000a00 */
[----:B------:R-:W-:-:S04]  /*0d20*/  ISETP.NE.U32.AND P0, PT, RZ, UR4, PT ;  /* 0x00000004ff007c0c */ /* 0x000fc8000bf05070 */
[----:B------:R-:W-:-:S13]  /*0d30*/  ISETP.NE.AND.EX P0, PT, RZ, UR5, PT, P0 ;  /* 0x00000005ff007c0c */ /* 0x000fda000bf05300 */
[----:B------:R-:W-:Y:S05]  /*0d40*/  @!P0 BRA `(.L_x_9) ;  /* 0x00000000000c8947 */ /* 0x000fea0003800000 */
[----:B------:R-:W0:Y:S02]  /*0d50*/  LDC.64 R2, c[0x0][0x588] ;  /* 0x00016200ff027b82 */ /* 0x000e240000000a00 */
[----:B0-----:R1:W5:Y:S01]  /*0d60*/  LDG.E R23, desc[UR36][R2.64] ;  /* 0x0000002402177981 */ /* 0x001362000c1e1900 */
[----:B------:R-:W-:Y:S05]  /*0d70*/  BRA `(.L_x_8) ;  /* 0x0000000000087947 */ /* 0x000fea0003800000 */
.L_x_9:
[----:B------:R-:W-:Y:S02]  /*0d80*/  ULDC UR4, c[0x0][0x580] ;  /* 0x0001600000047ab9 */ /* 0x000fe40000000800 */
[----:B------:R-:W-:-:S07]  /*0d90*/  IMAD.U32 R23, RZ, RZ, UR4 ;  /* 0x00000004ff177e24 */ /* 0x000fce000f8e00ff */
.L_x_8:
[----:B------:R-:W-:Y:S02]  /*0da0*/  ULDC.64 UR4, c[0x0][0x5a0] ;  /* 0x0001680000047ab9 */ /* 0x000fe40000000a00 */
[----:B------:R-:W-:-:S04]  /*0db0*/  ISETP.NE.U32.AND P0, PT, RZ, UR4, PT ;  /* 0x00000004ff007c0c */ /* 0x000fc8000bf05070 */
[----:B------:R-:W-:-:S13]  /*0dc0*/  ISETP.NE.AND.EX P0, PT, RZ, UR5, PT, P0 ;  /* 0x00000005ff007c0c */ /* 0x000fda000bf05300 */
[----:B------:R-:W-:Y:S05]  /*0dd0*/  @!P0 BRA `(.L_x_10) ;  /* 0x00000000001c8947 */ /* 0x000fea0003800000 */
[----:B01----:R-:W0:Y:S02]  /*0de0*/  LDC.64 R2, c[0x0][0x5a0] ;  /* 0x00016800ff027b82 */ /* 0x003e240000000a00 */
[----:B0-----:R-:W2:Y:S02]  /*0df0*/  LDG.E.64 R2, desc[UR36][R2.64] ;  /* 0x0000002402027981 */ /* 0x001ea4000c1e1b00 */
[----:B--2---:R-:W-:-:S04]  /*0e00*/  ISETP.NE.U32.AND P0, PT, R2, RZ, PT ;  /* 0x000000ff0200720c */ /* 0x004fc80003f05070 */
[----:B------:R-:W-:-:S13]  /*0e10*/  ISETP.NE.AND.EX P0, PT, R3, RZ, PT, P0 ;  /* 0x000000ff0300720c */ /* 0x000fda0003f05300 */
[----:B------:R-:W-:Y:S05]  /*0e20*/  @!P0 BRA `(.L_x_10) ;  /* 0x0000000000088947 */ /* 0x000fea0003800000 */
[----:B------:R0:W5:Y:S01]  /*0e30*/  LD.E R29, desc[UR36][R2.64] ;  /* 0x00000024021d7980 */ /* 0x000162000c101900 */
[----:B------:R-:W-:Y:S05]  /*0e40*/  BRA `(.L_x_11) ;  /* 0x0000000000247947 */ /* 0x000fea0003800000 */
.L_x_10:
[----:B------:R-:W-:Y:S02]  /*0e50*/  ULDC.64 UR4, c[0x0][0x590] ;  /* 0x0001640000047ab9 */ /* 0x000fe40000000a00 */
[----:B------:R-:W-:-:S04]  /*0e60*/  ISETP.NE.U32.AND P0, PT, RZ, UR4, PT ;  /* 0x00000004ff007c0c */ /* 0x000fc8000bf05070 */
[----:B------:R-:W-:-:S13]  /*0e70*/  ISETP.NE.AND.EX P0, PT, RZ, UR5, PT, P0 ;  /* 0x00000005ff007c0c */ /* 0x000fda000bf05300 */
[----:B------:R-:W-:Y:S05]  /*0e80*/  @!P0 BRA `(.L_x_12) ;  /* 0x00000000000c8947 */ /* 0x000fea0003800000 */
[----:B01----:R-:W0:Y:S02]  /*0e90*/  LDC.64 R2, c[0x0][0x590] ;  /* 0x00016400ff027b82 */ /* 0x003e240000000a00 */
[----:B0-----:R1:W5:Y:S01]  /*0ea0*/  LDG.E R29, desc[UR36][R2.64] ;  /* 0x00000024021d7981 */ /* 0x001362000c1e1900 */
[----:B------:R-:W-:Y:S05]  /*0eb0*/  BRA `(.L_x_11) ;  /* 0x0000000000087947 */ /* 0x000fea0003800000 */
.L_x_12:
[----:B------:R-:W-:Y:S02]  /*0ec0*/  ULDC UR4, c[0x0][0x584] ;  /* 0x0001610000047ab9 */ /* 0x000fe40000000800 */
[----:B------:R-:W-:-:S07]  /*0ed0*/  IMAD.U32 R29, RZ, RZ, UR4 ;  /* 0x00000004ff1d7e24 */ /* 0x000fce000f8e00ff */
.L_x_11:
[----:B------:R-:W-:-:S13]  /*0ee0*/  LOP3.LUT P0, RZ, R0, 0xff, RZ, 0xc0, !PT ;  /* 0x000000ff00ff7812 */ /* 0x000fda000780c0ff */
[----:B------:R-:W-:Y:S05]  /*0ef0*/  @!P0 EXIT ;  /* 0x000000000000894d */ /* 0x000fea0003800000 */
[----:B------:R-:W-:Y:S01]  /*0f00*/  ULDC UR4, c[0x0][0x28c] ;  /* 0x0000a30000047ab9 */ /* 0x000fe20000000800 */
[----:B------:R-:W-:Y:S01]  /*0f10*/  LOP3.LUT R42, R18, 0x1, RZ, 0xfc, !PT ;  /* 0x00000001122a7812 */ /* 0x000fe200078efcff */
[----:B------:R-:W-:Y:S01]  /*0f20*/  UIADD3 UR4, UR4, 0x7f, URZ ;  /* 0x0000007f04047890 */ /* 0x000fe2000fffe03f */
[----:B------:R-:W-:Y:S01]  /*0f30*/  UMOV UR38, URZ ;  /* 0x0000003f00267c82 */ /* 0x000fe20008000000 */
[----:B------:R-:W-:Y:S02]  /*0f40*/  UMOV UR39, URZ ;  /* 0x0000003f00277c82 */ /* 0x000fe40008000000 */
[----:B------:R-:W-:-:S04]  /*0f50*/  USHF.R.S32.HI UR5, URZ, 0x1f, UR4 ;  /* 0x0000001f3f057899 */ /* 0x000fc80008011404 */
[----:B------:R-:W-:-:S04]  /*0f60*/  ULEA.HI UR5, UR5, UR4, URZ, 0x7 ;  /* 0x0000000405057291 */ /* 0x000fc8000f8f383f */
[----:B------:R-:W-:-:S12]  /*0f70*/  USHF.R.S32.HI UR40, URZ, 0x7, UR5 ;  /* 0x000000073f287899 */ /* 0x000fd80008011405 */
.L_x_38:
[----:B------:R-:W-:Y:S01]  /*0f80*/  LOP3.LUT R0, R28, 0x80, RZ, 0xc0, !PT ;  /* 0x000000801c007812 */ /* 0x000fe200078ec0ff */
[----:B------:R-:W2:Y:S01]  /*0f90*/  S2UR UR7, SR_CgaCtaId ;  /* 0x00000000000779c3 */ /* 0x000ea20000008800 */
[----:B------:R-:W-:Y:S02]  /*0fa0*/  UMOV UR6, 0x400 ;  /* 0x0000040000067882 */ /* 0x000fe40000000000 */
[----:B------:R-:W-:-:S06]  /*0fb0*/  SHF.R.U32.HI R0, RZ, 0x7, R0 ;  /* 0x00000007ff007819 */ /* 0x000fcc0000011600 */
[----:B------:R-:W3:Y:S01]  /*0fc0*/  SHFL.IDX PT, R0, R0, RZ, 0x1f ;  /* 0x00001fff00007589 */ /* 0x000ee200000e0000 */
[----:B--2---:R-:W-:Y:S01]  /*0fd0*/  ULEA UR42, UR7, UR6, 0x18 ;  /* 0x00000006072a7291 */ /* 0x004fe2000f8ec03f */
[----:B---3--:R-:W-:-:S13]  /*0fe0*/  R2UR UR4, R0 ;  /* 0x00000000000472ca */ /* 0x008fda00000e0000 */
[----:B------:R-:W-:-:S04]  /*0ff0*/  ULEA.HI UR5, UR4, UR4, URZ, 0x1 ;  /* 0x0000000404057291 */ /* 0x000fc8000f8f083f */
[----:B------:R-:W-:-:S04]  /*1000*/  ULOP3.LUT UR5, UR5, 0x7fffe, URZ, 0xc0, !UPT ;  /* 0x0007fffe05057892 */ /* 0x000fc8000f8ec03f */
[----:B------:R-:W-:-:S03]  /*1010*/  UIADD3 UR5, UR4, -UR5, URZ ;  /* 0x8000000504057290 */ /* 0x000fc6000fffe03f */
[----:B------:R-:W-:Y:S01]  /*1020*/  ULDC UR4, c[0x0][0x28c] ;  /* 0x0000a30000047ab9 */ /* 0x000fe20000000800 */
[----:B------:R-:W-:Y:S01]  /*1030*/  ULEA UR5, UR5, UR42, 0xd ;  /* 0x0000002a05057291 */ /* 0x000fe2000f8e683f */
[----:B------:R-:W-:-:S03]  /*1040*/  ISETP.LT.AND P0, PT, RZ, UR4, PT ;  /* 0x00000004ff007c0c */ /* 0x000fc6000bf01270 */
[----:B------:R-:W-:-:S04]  /*1050*/  UIADD3 UR5, UR5, 0x180, URZ ;  /* 0x0000018005057890 */ /* 0x000fc8000fffe03f */
[----:B------:R-:W-:-:S04]  /*1060*/  USHF.R.U32.HI UR5, URZ, 0x4, UR5 ;  /* 0x000000043f057899 */ /* 0x000fc80008011605 */
[----:B------:R-:W-:Y:S02]  /*1070*/  ULOP3.LUT UR41, UR5, 0x3fff, URZ, 0xc0, !UPT ;  /* 0x00003fff05297892 */ /* 0x000fe4000f8ec03f */
[----:B0----5:R-:W-:Y:S10]  /*1080*/  @P0 BRA `(.L_x_13) ;  /* 0x0000000000400947 */ /* 0x021ff40003800000 */
[----:B------:R-:W-:Y:S01]  /*1090*/  MOV R0, 0x0 ;  /* 0x0000000000007802 */ /* 0x000fe20000000f00 */
[----:B------:R-:W-:Y:S01]  /*10a0*/  ULDC.64 UR4, c[0x4][0x68] ;  /* 0x01001a0000047ab9 */ /* 0x000fe20000000a00 */
[----:B------:R-:W-:Y:S01]  /*10b0*/  ULDC.64 UR6, c[0x4][0x8] ;  /* 0x0100020000067ab9 */ /* 0x000fe20000000a00 */
[----:B------:R-:W-:Y:S01]  /*10c0*/  IMAD.U32 R4, RZ, RZ, UR4 ;  /* 0x00000004ff047e24 */ /* 0x000fe2000f8e00ff */
[----:B01----:R0:W1:Y:S01]  /*10d0*/  LDC.64 R2, c[0x4][R0] ;  /* 0x0100000000027b82 */ /* 0x0030620000000a00 */
[----:B------:R-:W-:Y:S01]  /*10e0*/  IMAD.U32 R5, RZ, RZ, UR5 ;  /* 0x00000005ff057e24 */ /* 0x000fe2000f8e00ff */
[----:B------:R-:W-:Y:S01]  /*10f0*/  ULDC.64 UR4, c[0x4][0x70] ;  /* 0x01001c0000047ab9 */ /* 0x000fe20000000a00 */
[----:B------:R-:W-:Y:S02]  /*1100*/  IMAD.U32 R10, RZ, RZ, UR6 ;  /* 0x00000006ff0a7e24 */ /* 0x000fe4000f8e00ff */
[----:B------:R-:W-:Y:S02]  /*1110*/  IMAD.U32 R6, RZ, RZ, UR4 ;  /* 0x00000004ff067e24 */ /* 0x000fe4000f8e00ff */
[----:B------:R-:W-:-:S02]  /*1120*/  IMAD.U32 R7, RZ, RZ, UR5 ;  /* 0x00000005ff077e24 */ /* 0x000fc4000f8e00ff */
[----:B------:R-:W-:Y:S02]  /*1130*/  IMAD.U32 R11, RZ, RZ, UR7 ;  /* 0x00000007ff0b7e24 */ /* 0x000fe4000f8e00ff */
[----:B------:R-:W-:Y:S02]  /*1140*/  IMAD.MOV.U32 R8, RZ, RZ, 0x1e1 ;  /* 0x000001e1ff087424 */ /* 0x000fe400078e00ff */
[----:B------:R-:W-:Y:S02]  /*1150*/  IMAD.MOV.U32 R12, RZ, RZ, 0x1 ;  /* 0x00000001ff0c7424 */ /* 0x000fe400078e00ff */
[----:B0-----:R-:W-:-:S07]  /*1160*/  IMAD.MOV.U32 R13, RZ, RZ, RZ ;  /* 0x000000ffff0d7224 */ /* 0x001fce00078e00ff */
[----:B------:R-:W-:-:S07]  /*1170*/  LEPC R20, `(.L_x_13) ;  /* 0x000000001014794e */ /* 0x000fce0000000000 */
[----:B-1---5:R-:W-:Y:S05]  /*1180*/  CALL.ABS.NOINC R2 ;  /* 0x0000000002007343 */ /* 0x022fea0003c00000 */
.L_x_13:
[----:B------:R-:W-:-:S13]  /*1190*/  ISETP.NE.AND P0, PT, R42, 0x3, PT ;  /* 0x000000032a00780c */ /* 0x000fda0003f05270 */
[----:B------:R-:W-:Y:S05]  /*11a0*/  @!P0 BRA `(.L_x_14) ;  /* 0x0000000000048947 */ /* 0x000fea0003800000 */
[----:B------:R-:W-:Y:S01]  /*11b0*/  BPT.TRAP 0x1 ;  /* 0x000000040000795c */ /* 0x000fe20000300000 */
.L_x_14:
[----:B01----:R-:W-:Y:S02]  /*11c0*/  IMAD.U32 R3, RZ, RZ, UR39 ;  /* 0x00000027ff037e24 */ /* 0x003fe4000f8e00ff */
[----:B------:R-:W-:-:S03]  /*11d0*/  IMAD.U32 R0, RZ, RZ, UR38 ;  /* 0x00000026ff007e24 */ /* 0x000fc6000f8e00ff */
[----:B------:R-:W-:Y:S02]  /*11e0*/  LEA R3, R3, UR42, 0x3 ;  /* 0x0000002a03037c11 */ /* 0x000fe4000f8e18ff */
[----:B------:R-:W-:-:S04]  /*11f0*/  SHF.L.U32 R0, R0, 0x1f, RZ ;  /* 0x0000001f00007819 */ /* 0x000fc800000006ff */
[----:B------:R0:W1:Y:S01]  /*1200*/  SYNCS.PHASECHK.TRANS64.TRYWAIT P1, [R3+URZ], R0 ;  /* 0x00000000030075a7 */ /* 0x000062000802017f */
[----:B------:R-:W-:Y:S05]  /*1210*/  @!P0 BRA `(.L_x_15) ;  /* 0x0000000000048947 */ /* 0x000fea0003800000 */
[----:B------:R-:W-:Y:S01]  /*1220*/  BPT.TRAP 0x1 ;  /* 0x000000040000795c */ /* 0x000fe20000300000 */
.L_x_15:
[----:B-1----:R-:W-:Y:S05]  /*1230*/  @P1 BRA `(.L_x_16) ;  /* 0x0000000000081947 */ /* 0x002fea0003800000 */
[----:B------:R-:W1:Y:S02]  /*1240*/  SYNCS.PHASECHK.TRANS64.TRYWAIT P1, [R3+URZ], R0 ;  /* 0x00000000030075a7 */ /* 0x000e64000802017f */
[----:B-1----:R-:W-:Y:S05]  /*1250*/  @!P1 BRA `(.L_x_17) ;  /* 0x0000003400189947 */ /* 0x002fea0003800000 */
.L_x_16:
[----:B------:R-:W-:-:S04]  /*1260*/  UISETP.LT.AND UP0, UPT, UR40, 0x1, UPT ;  /* 0x000000012800788c */ /* 0x000fc8000bf01270 */
[----:B------:R-:W-:-:S04]  /*1270*/  USEL UR4, UR40, 0x1, UP0 ;  /* 0x0000000128047887 */ /* 0x000fc80008000000 */
[----:B------:R-:W-:-:S06]  /*1280*/  UIADD3 UR4, UR40, -UR4, URZ ;  /* 0x8000000428047290 */ /* 0x000fcc000fffe03f */
[----:B01----:R-:W-:Y:S01]  /*1290*/  IMAD.U32 R0, RZ, RZ, UR4 ;  /* 0x00000004ff007e24 */ /* 0x003fe2000f8e00ff */
[----:B------:R-:W-:Y:S05]  /*12a0*/  WARPSYNC.ALL ;  /* 0x0000000000007948 */ /* 0x000fea0003800000 */
[----:B------:R-:W-:Y:S01]  /*12b0*/  ISETP.GE.AND P1, PT, R0, 0x1, PT ;  /* 0x000000010000780c */ /* 0x000fe20003f26270 */
[----:B------:R-:W-:Y:S01]  /*12c0*/  UIADD3 UR4, UR42, 0x30180, URZ ;  /* 0x000301802a047890 */ /* 0x000fe2000fffe03f */
[----:B------:R-:W-:Y:S01]  /*12d0*/  WARPGROUP.ARRIVE ;  /* 0x00000000000079c5 */ /* 0x000fe20000000000 */
[----:B------:R-:W-:Y:S01]  /*12e0*/  UMOV UR9, 0x40000040 ;  /* 0x4000004000097882 */ /* 0x000fe20000000000 */
[----:B------:R-:W-:Y:S01]  /*12f0*/  UMOV UR11, 0x40000000 ;  /* 0x40000000000b7882 */ /* 0x000fe20000000000 */
[----:B------:R-:W-:-:S04]  /*1300*/  USHF.R.U32.HI UR4, URZ, 0x4, UR4 ;  /* 0x000000043f047899 */ /* 0x000fc80008011604 */
[----:B------:R-:W-:Y:S02]  /*1310*/  ULOP3.LUT UR5, UR4, 0x3fff, URZ, 0xc0, !UPT ;  /* 0x00003fff04057892 */ /* 0x000fe4000f8ec03f */
[----:B------:R-:W-:Y:S02]  /*1320*/  ULOP3.LUT UR4, UR41, 0x10000, URZ, 0xfc, !UPT ;  /* 0x0001000029047892 */ /* 0x000fe4000f8efc3f */
[----:B------:R-:W-:Y:S02]  /*1330*/  ULOP3.LUT UR5, UR5, 0x10000, URZ, 0xfc, !UPT ;  /* 0x0001000005057892 */ /* 0x000fe4000f8efc3f */
[----:B------:R-:W-:Y:S02]  /*1340*/  ULEA UR6, UR39, UR4, 0xb ;  /* 0x0000000427067291 */ /* 0x000fe4000f8e583f */
[----:B------:R-:W-:-:S05]  /*1350*/  ULEA UR7, UR39, UR5, 0x7 ;  /* 0x0000000527077291 */ /* 0x000fca000f8e383f */
[----:B------:R-:W-:Y:S02]  /*1360*/  UMOV UR8, UR6 ;  /* 0x0000000600087c82 */ /* 0x000fe40008000000 */
[----:B------:R-:W-:Y:S02]  /*1370*/  UMOV UR10, UR7 ;  /* 0x00000007000a7c82 */ /* 0x000fe40008000000 */
[----:B------:R-:W-:Y:S01]  /*1380*/  HGMMA.64x8x16.F32 R24, gdesc[UR8], RZ, !UPT, gsb0 ;  /* 0x00000000081879f0 */ /* 0x000fe2000c0008ff */
[----:B------:R-:W-:Y:S02]  /*1390*/  UIADD3 UR8, UR6, 0x2, URZ ;  /* 0x0000000206087890 */ /* 0x000fe4000fffe03f */
[----:B------:R-:W-:Y:S01]  /*13a0*/  UIADD3 UR10, UR7, 0x2, URZ ;  /* 0x00000002070a7890 */ /* 0x000fe2000fffe03f */
[----:B------:R-:W-:Y:S01]  /*13b0*/  UMOV UR9, 0x40000040 ;  /* 0x4000004000097882 */ /* 0x000fe20000000000 */
[----:B------:R-:W-:Y:S01]  /*13c0*/  UMOV UR11, 0x40000000 ;  /* 0x40000000000b7882 */ /* 0x000fe20000000000 */
[----:B------:R-:W-:-:S02]  /*13d0*/  WARPGROUP.DEPBAR.LE gsb0, 0x0 ;  /* 0x00008000000079c5 */ /* 0x000fc40000010000 */
[----:B------:R-:W-:-:S06]  /*13e0*/  WARPGROUP.ARRIVE ;  /* 0x00000000000079c5 */ /* 0x000fcc0000000000 */
[----:B------:R-:W-:Y:S01]  /*13f0*/  HGMMA.64x8x16.F32 R24, gdesc[UR8], R24, gsb0 ;  /* 0x00000000081879f0 */ /* 0x000fe20008000818 */
[----:B------:R-:W-:Y:S02]  /*1400*/  UIADD3 UR8, UR6, 0x4, URZ ;  /* 0x0000000406087890 */ /* 0x000fe4000fffe03f */
[----:B------:R-:W-:Y:S01]  /*1410*/  UIADD3 UR10, UR7, 0x4, URZ ;  /* 0x00000004070a7890 */ /* 0x000fe2000fffe03f */
[----:B------:R-:W-:Y:S01]  /*1420*/  UMOV UR9, 0x40000040 ;  /* 0x4000004000097882 */ /* 0x000fe20000000000 */
[----:B------:R-:W-:Y:S01]  /*1430*/  UMOV UR11, 0x40000000 ;  /* 0x40000000000b7882 */ /* 0x000fe20000000000 */
[----:B------:R-:W-:Y:S02]  /*1440*/  WARPGROUP.DEPBAR.LE gsb0, 0x0 ;  /* 0x00008000000079c5 */ /* 0x000fe40000010000 */
        /* <DEDUP_REMOVED lines=36> */
[----:B------:R-:W-:Y:S03]  /*1690*/  HGMMA.64x8x16.F32 R24, gdesc[UR8], R24, gsb0 ;  /* 0x00000000081879f0 */ /* 0x000fe60008000818 */
[----:B------:R-:W-:Y:S02]  /*16a0*/  WARPGROUP.DEPBAR.LE gsb0, 0x0 ;  /* 0x00008000000079c5 */ /* 0x000fe40000010000 */
[----:B------:R-:W-:Y:S05]  /*16b0*/  @!P1 BRA `(.L_x_18) ;  /* 0x0000000400889947 */ /* 0x000fea0003800000 */
[----:B------:R-:W-:-:S04]  /*16c0*/  UIADD3 UR6, UR39, 0x1, URZ ;  /* 0x0000000127067890 */ /* 0x000fc8000fffe03f */
[----:B------:R-:W-:-:S04]  /*16d0*/  UISETP.NE.AND UP0, UPT, UR6, 0x6, UPT ;  /* 0x000000060600788c */ /* 0x000fc8000bf05270 */
[----:B------:R-:W-:Y:S02]  /*16e0*/  USEL UR7, URZ, 0x1, UP0 ;  /* 0x000000013f077887 */ /* 0x000fe40008000000 */
[----:B------:R-:W-:Y:S02]  /*16f0*/  USEL UR6, UR6, URZ, UP0 ;  /* 0x0000003f06067287 */ /* 0x000fe40008000000 */
[----:B------:R-:W-:-:S06]  /*1700*/  ULOP3.LUT UR7, UR38, UR7, URZ, 0x3c, !UPT ;  /* 0x0000000726077292 */ /* 0x000fcc000f8e3c3f */
[----:B------:R-:W-:Y:S01]  /*1710*/  IMAD.U32 R4, RZ, RZ, UR7 ;  /* 0x00000007ff047e24 */ /* 0x000fe2000f8e00ff */
[----:B------:R-:W-:-:S06]  /*1720*/  UMOV UR7, UR39 ;  /* 0x0000002700077c82 */ /* 0x000fcc0008000000 */
.L_x_25:
[----:B01----:R-:W-:Y:S05]  /*1730*/  @!P0 BRA `(.L_x_19) ;  /* 0x0000000000048947 */ /* 0x003fea0003800000 */
[----:B------:R-:W-:Y:S01]  /*1740*/  BPT.TRAP 0x1 ;  /* 0x000000040000795c */ /* 0x000fe20000300000 */
.L_x_19:
[----:B------:R-:W0:Y:S01]  /*1750*/  S2UR UR9, SR_CgaCtaId ;  /* 0x00000000000979c3 */ /* 0x000e220000008800 */
[----:B------:R-:W-:Y:S01]  /*1760*/  UMOV UR8, 0x400 ;  /* 0x0000040000087882 */ /* 0x000fe20000000000 */
[----:B------:R-:W-:Y:S01]  /*1770*/  SHF.L.U32 R2, R4, 0x1f, RZ ;  /* 0x0000001f04027819 */ /* 0x000fe200000006ff */
[----:B0-----:R-:W-:-:S04]  /*1780*/  ULEA UR8, UR9, UR8, 0x18 ;  /* 0x0000000809087291 */ /* 0x001fc8000f8ec03f */
[----:B------:R-:W-:-:S09]  /*1790*/  ULEA UR9, UR6, UR8, 0x3 ;  /* 0x0000000806097291 */ /* 0x000fd2000f8e183f */
[----:B------:R0:W1:Y:S01]  /*17a0*/  SYNCS.PHASECHK.TRANS64.TRYWAIT P1, [UR9], R2 ;  /* 0x00000002ff0075a7 */ /* 0x0000620008020149 */
[----:B------:R-:W-:Y:S05]  /*17b0*/  @!P0 BRA `(.L_x_20) ;  /* 0x0000000000048947 */ /* 0x000fea0003800000 */
[----:B------:R-:W-:Y:S01]  /*17c0*/  BPT.TRAP 0x1 ;  /* 0x000000040000795c */ /* 0x000fe20000300000 */
.L_x_20:
[----:B-1----:R-:W-:Y:S05]  /*17d0*/  @P1 BRA `(.L_x_21) ;  /* 0x0000000000081947 */ /* 0x002fea0003800000 */
[----:B------:R-:W1:Y:S02]  /*17e0*/  SYNCS.PHASECHK.TRANS64.TRYWAIT P1, [UR9], R2 ;  /* 0x00000002ff0075a7 */ /* 0x000e640008020149 */
[----:B-1----:R-:W-:Y:S05]  /*17f0*/  @!P1 BRA `(.L_x_22) ;  /* 0x0000002c00c49947 */ /* 0x002fea0003800000 */
.L_x_21:
[----:B------:R-:W-:Y:S01]  /*1800*/  ULEA UR9, UR6, UR4, 0xb ;  /* 0x0000000406097291 */ /* 0x000fe2000f8e583f */
[----:B------:R-:W-:Y:S01]  /*1810*/  WARPGROUP.ARRIVE ;  /* 0x00000000000079c5 */ /* 0x000fe20000000000 */
[----:B------:R-:W-:Y:S01]  /*1820*/  ULEA UR10, UR6, UR5, 0x7 ;  /* 0x00000005060a7291 */ /* 0x000fe2000f8e383f */
[----:B------:R-:W-:Y:S01]  /*1830*/  UMOV UR13, 0x40000040 ;  /* 0x40000040000d7882 */ /* 0x000fe20000000000 */
[----:B------:R-:W-:-:S03]  /*1840*/  UMOV UR15, 0x40000000 ;  /* 0x40000000000f7882 */ /* 0x000fc60000000000 */
[----:B------:R-:W-:Y:S02]  /*1850*/  UMOV UR12, UR9 ;  /* 0x00000009000c7c82 */ /* 0x000fe40008000000 */
[----:B------:R-:W-:Y:S02]  /*1860*/  UMOV UR14, UR10 ;  /* 0x0000000a000e7c82 */ /* 0x000fe40008000000 */
[----:B------:R-:W-:Y:S01]  /*1870*/  HGMMA.64x8x16.F32 R24, gdesc[UR12], R24, gsb0 ;  /* 0x000000000c1879f0 */ /* 0x000fe20008000818 */
        /* <DEDUP_REMOVED lines=51> */
[----:B------:R-:W-:Y:S01]  /*1bb0*/  BPT.TRAP 0x1 ;  /* 0x000000040000795c */ /* 0x000fe20000300000 */
.L_x_23:
[----:B------:R-:W-:Y:S01]  /*1bc0*/  ULEA UR8, UR7, UR8, 0x3 ;  /* 0x0000000807087291 */ /* 0x000fe2000f8e183f */
[----:B------:R-:W-:-:S03]  /*1bd0*/  ISETP.GT.U32.AND P1, PT, R18, 0x1, PT ;  /* 0x000000011200780c */ /* 0x000fc60003f24070 */
[----:B------:R-:W-:-:S04]  /*1be0*/  UIADD3 UR8, UR8, 0x30, URZ ;  /* 0x0000003008087890 */ /* 0x000fc8000fffe03f */
[----:B------:R-:W-:-:S09]  /*1bf0*/  UPRMT UR8, URZ, 0x654, UR8 ;  /* 0x000006543f087896 */ /* 0x000fd20008000008 */
[----:B------:R-:W-:Y:S01]  /*1c00*/  SYNCS.ARRIVE.TRANS64.RED.A1T0 RZ, [UR8], RZ ;  /* 0x000000ffffff79a7 */ /* 0x000fe20008100408 */
[----:B------:R-:W-:Y:S05]  /*1c10*/  @P1 BRA `(.L_x_24) ;  /* 0x0000000000041947 */ /* 0x000fea0003800000 */
[----:B------:R-:W-:Y:S01]  /*1c20*/  BPT.TRAP 0x1 ;  /* 0x000000040000795c */ /* 0x000fe20000300000 */
.L_x_24:
[----:B------:R-:W-:Y:S01]  /*1c30*/  UIADD3 UR6, UR6, 0x1, URZ ;  /* 0x0000000106067890 */ /* 0x000fe2000fffe03f */
[C---:B------:R-:W-:Y:S01]  /*1c40*/  ISETP.GT.AND P1, PT, R0.reuse, 0x1, PT ;  /* 0x000000010000780c */ /* 0x040fe20003f24270 */
[----:B------:R-:W-:Y:S01]  /*1c50*/  UIADD3 UR7, UR7, 0x1, URZ ;  /* 0x0000000107077890 */ /* 0x000fe2000fffe03f */
[----:B------:R-:W-:Y:S01]  /*1c60*/  VIADD R0, R0, 0xffffffff ;  /* 0xffffffff00007836 */ /* 0x000fe20000000000 */
[----:B------:R-:W-:Y:S02]  /*1c70*/  UISETP.NE.AND UP0, UPT, UR6, 0x6, UPT ;  /* 0x000000060600788c */ /* 0x000fe4000bf05270 */
[----:B------:R-:W-:Y:S02]  /*1c80*/  UISETP.NE.AND UP1, UPT, UR7, 0x6, UPT ;  /* 0x000000060700788c */ /* 0x000fe4000bf25270 */
[----:B------:R-:W-:Y:S02]  /*1c90*/  USEL UR8, URZ, 0x1, UP0 ;  /* 0x000000013f087887 */ /* 0x000fe40008000000 */
[----:B------:R-:W-:-:S02]  /*1ca0*/  USEL UR6, UR6, URZ, UP0 ;  /* 0x0000003f06067287 */ /* 0x000fc40008000000 */
[----:B------:R-:W-:Y:S02]  /*1cb0*/  USEL UR7, UR7, URZ, UP1 ;  /* 0x0000003f07077287 */ /* 0x000fe40008800000 */
[----:B------:R-:W-:Y:S01]  /*1cc0*/  LOP3.LUT R4, R4, UR8, RZ, 0x3c, !PT ;  /* 0x0000000804047c12 */ /* 0x000fe2000f8e3cff */
[----:B------:R-:W-:Y:S09]  /*1cd0*/  @P1 BRA `(.L_x_25) ;  /* 0xfffffff800941947 */ /* 0x000ff2000383ffff */
.L_x_18:
[----:B------:R-:W2:Y:S02]  /*1ce0*/  LDC R0, c[0x0][0x28c] ;  /* 0x0000a300ff007b82 */ /* 0x000ea40000000800 */
[----:B--2---:R-:W-:-:S13]  /*1cf0*/  ISETP.GE.AND P1, PT, R0, 0x1, PT ;  /* 0x000000010000780c */ /* 0x004fda0003f26270 */
[----:B------:R-:W-:Y:S05]  /*1d00*/  @!P1 BRA `(.L_x_26) ;  /* 0x0000000000489947 */ /* 0x000fea0003800000 */
[----:B------:R-:W-:Y:S05]  /*1d10*/  @!P0 BRA `(.L_x_27) ;  /* 0x0000000000048947 */ /* 0x000fea0003800000 */
[----:B------:R-:W-:Y:S01]  /*1d20*/  BPT.TRAP 0x1 ;  /* 0x000000040000795c */ /* 0x000fe20000300000 */
.L_x_27:
[----:B------:R-:W2:Y:S01]  /*1d30*/  S2UR UR7, SR_CgaCtaId ;  /* 0x00000000000779c3 */ /* 0x000ea20000008800 */
[----:B------:R-:W-:Y:S01]  /*1d40*/  UISETP.LT.AND UP0, UPT, UR40, 0x1, UPT ;  /* 0x000000012800788c */ /* 0x000fe2000bf01270 */
[----:B------:R-:W-:-:S03]  /*1d50*/  ISETP.GT.U32.AND P0, PT, R18, 0x1, PT ;  /* 0x000000011200780c */ /* 0x000fc60003f04070 */
[----:B------:R-:W-:-:S04]  /*1d60*/  USEL UR6, UR40, 0x1, UP0 ;  /* 0x0000000128067887 */ /* 0x000fc80008000000 */
[----:B------:R-:W-:-:S04]  /*1d70*/  UIADD3 UR6, UR39, UR40, -UR6 ;  /* 0x0000002827067290 */ /* 0x000fc8000fffe806 */
[----:B------:R-:W-:-:S04]  /*1d80*/  UIMAD.WIDE.U32 UR4, UR6, -0x55555555, URZ ;  /* 0xaaaaaaab060478a5 */ /* 0x000fc8000f8e003f */
[----:B------:R-:W-:-:S03]  /*1d90*/  USHF.R.U32.HI UR4, URZ, 0x2, UR5 ;  /* 0x000000023f047899 */ /* 0x000fc60008011605 */
[----:B------:R-:W-:Y:S01]  /*1da0*/  UMOV UR5, 0x400 ;  /* 0x0000040000057882 */ /* 0x000fe20000000000 */
[----:B------:R-:W-:Y:S02]  /*1db0*/  UIMAD UR6, UR4, -0x6, UR6 ;  /* 0xfffffffa040678a4 */ /* 0x000fe4000f8e0206 */
[----:B--2---:R-:W-:-:S04]  /*1dc0*/  ULEA UR5, UR7, UR5, 0x18 ;  /* 0x0000000507057291 */ /* 0x004fc8000f8ec03f */
[----:B------:R-:W-:-:S04]  /*1dd0*/  ULEA UR6, UR6, UR5, 0x3 ;  /* 0x0000000506067291 */ /* 0x000fc8000f8e183f */
[----:B------:R-:W-:-:S04]  /*1de0*/  UIADD3 UR6, UR6, 0x30, URZ ;  /* 0x0000003006067890 */ /* 0x000fc8000fffe03f */
[----:B------:R-:W-:-:S09]  /*1df0*/  UPRMT UR6, URZ, 0x654, UR6 ;  /* 0x000006543f067896 */ /* 0x000fd20008000006 */
[----:B------:R-:W-:Y:S01]  /*1e00*/  SYNCS.ARRIVE.TRANS64.RED.A1T0 RZ, [UR6], RZ ;  /* 0x000000ffffff79a7 */ /* 0x000fe20008100406 */
[----:B------:R-:W-:Y:S05]  /*1e10*/  @P0 BRA `(.L_x_26) ;  /* 0x0000000000040947 */ /* 0x000fea0003800000 */
[----:B------:R-:W-:Y:S01]  /*1e20*/  BPT.TRAP 0x1 ;  /* 0x000000040000795c */ /* 0x000fe20000300000 */
.L_x_26:
[----:B------:R-:W2:Y:S01]  /*1e30*/  LDC R4, c[0x0][0x288] ;  /* 0x0000a200ff047b82 */ /* 0x000ea20000000800 */
[----:B-1----:R-:W-:Y:S01]  /*1e40*/  LOP3.LUT R3, R28, 0x60, RZ, 0xc0, !PT ;  /* 0x000000601c037812 */ /* 0x002fe200078ec0ff */
[----:B------:R-:W-:Y:S01]  /*1e50*/  IMAD.SHL.U32 R13, R32, 0x8, RZ ;  /* 0x00000008200d7824 */ /* 0x000fe200078e00ff */
[----:B0-----:R-:W-:Y:S01]  /*1e60*/  SHF.R.U32.HI R2, RZ, 0x2, R28 ;  /* 0x00000002ff027819 */ /* 0x001fe2000001161c */
[----:B------:R-:W-:Y:S01]  /*1e70*/  UIADD3 UR39, UR40, UR39, URZ ;  /* 0x0000002728277290 */ /* 0x000fe2000fffe03f */
[----:B------:R-:W-:Y:S01]  /*1e80*/  SHF.R.U32.HI R11, RZ, 0x1, R3 ;  /* 0x00000001ff0b7819 */ /* 0x000fe20000011603 */
[----:B------:R-:W-:Y:S01]  /*1e90*/  IMAD.SHL.U32 R15, R30, 0x80, RZ ;  /* 0x000000801e0f7824 */ /* 0x000fe200078e00ff */
[----:B------:R-:W-:Y:S01]  /*1ea0*/  LOP3.LUT R3, R28, 0x3, RZ, 0xc0, !PT ;  /* 0x000000031c037812 */ /* 0x000fe200078ec0ff */
[----:B------:R-:W-:Y:S01]  /*1eb0*/  UISETP.GT.U32.AND UP0, UPT, UR39, 0x5, UPT ;  /* 0x000000052700788c */ /* 0x000fe2000bf04070 */
[----:B------:R-:W-:Y:S01]  /*1ec0*/  LOP3.LUT R0, R22, 0x1, RZ, 0xc0, !PT ;  /* 0x0000000116007812 */ /* 0x000fe200078ec0ff */
[----:B------:R-:W-:Y:S01]  /*1ed0*/  ULDC UR7, c[0x0][0x284] ;  /* 0x0000a10000077ab9 */ /* 0x000fe20000000800 */
[----:B------:R-:W-:Y:S01]  /*1ee0*/  LOP3.LUT R2, R2, 0x7, RZ, 0xc0, !PT ;  /* 0x0000000702027812 */ /* 0x000fe200078ec0ff */
[----:B------:R-:W-:Y:S01]  /*1ef0*/  UISETP.LT.U32.AND UP0, UPT, UR40, 0x6, UP0 ;  /* 0x000000062800788c */ /* 0x000fe20008701070 */
[----:B------:R-:W-:Y:S01]  /*1f00*/  SHF.R.S32.HI R39, RZ, 0x1f, R31 ;  /* 0x0000001fff277819 */ /* 0x000fe2000001141f */
[----:B------:R-:W-:Y:S01]  /*1f10*/  IMAD.SHL.U32 R9, R0, 0x40, RZ ;  /* 0x0000004000097824 */ /* 0x000fe200078e00ff */
[--C-:B------:R-:W-:Y:S01]  /*1f20*/  IADD3 R5, RZ, -R11, -R2.reuse ;  /* 0x8000000bff057210 */ /* 0x100fe20007ffe802 */
[----:B------:R-:W-:Y:S01]  /*1f30*/  UISETP.GE.U32.AND UP1, UPT, UR40, 0x6, UPT ;  /* 0x000000062800788c */ /* 0x000fe2000bf26070 */
[----:B------:R-:W-:Y:S01]  /*1f40*/  IMAD.WIDE R6, R30, 0x80, RZ ;  /* 0x000000801e067825 */ /* 0x000fe200078e02ff */
[----:B------:R-:W-:Y:S01]  /*1f50*/  ULDC.64 UR8, c[0x0][0x5d0] ;  /* 0x0001740000087ab9 */ /* 0x000fe20000000a00 */
[----:B------:R-:W-:Y:S01]  /*1f60*/  UIMAD.WIDE.U32 UR4, UR39, -0x55555555, URZ ;  /* 0xaaaaaaab270478a5 */ /* 0x000fe2000f8e003f */
[----:B------:R-:W-:Y:S01]  /*1f70*/  LOP3.LUT R9, R9, 0x40, R2, 0xe2, !PT ;  /* 0x0000004009097812 */ /* 0x000fe200078ee202 */
[----:B------:R-:W-:Y:S01]  /*1f80*/  USEL UR6, URZ, 0x1, !UP0 ;  /* 0x000000013f067887 */ /* 0x000fe2000c000000 */
[----:B------:R-:W-:Y:S01]  /*1f90*/  IMAD R0, R0, -0x40, R5 ;  /* 0xffffffc000007824 */ /* 0x000fe200078e0205 */
[----:B------:R-:W-:Y:S01]  /*1fa0*/  USHF.R.U32.HI UR4, URZ, 0x2, UR5 ;  /* 0x000000023f047899 */ /* 0x000fe20008011605 */
[----:B--2---:R-:W-:Y:S01]  /*1fb0*/  IMAD R8, R3, -0x2, R4 ;  /* 0xfffffffe03087824 */ /* 0x004fe200078e0204 */
[----:B------:R-:W-:Y:S01]  /*1fc0*/  ISETP.GE.AND P0, PT, R13, R4, PT ;  /* 0x000000040d00720c */ /* 0x000fe20003f06270 */
[----:B------:R-:W-:Y:S01]  /*1fd0*/  IMAD.SHL.U32 R4, R28, 0x2, RZ ;  /* 0x000000021c047824 */ /* 0x000fe200078e00ff */
[----:B------:R-:W-:Y:S01]  /*1fe0*/  ULOP3.LUT UR38, UR38, UR6, URZ, 0x3c, !UPT ;  /* 0x0000000626267292 */ /* 0x000fe2000f8e3c3f */
[----:B------:R-:W-:Y:S01]  /*1ff0*/  IMAD R2, R39, UR8, RZ ;  /* 0x0000000827027c24 */ /* 0x000fe2000f8e02ff */
[----:B------:R-:W-:Y:S01]  /*2000*/  ISETP.GE.OR P0, PT, R15, UR7, P0 ;  /* 0x000000070f007c0c */ /* 0x000fe20008706670 */
[----:B------:R-:W-:Y:S01]  /*2010*/  UIMAD UR39, UR4, -0x6, UR39 ;  /* 0xfffffffa042778a4 */ /* 0x000fe2000f8e0227 */
[----:B------:R-:W-:Y:S01]  /*2020*/  LOP3.LUT R4, R13, 0x6, R4, 0xf8, !PT ;  /* 0x000000060d047812 */ /* 0x000fe200078ef804 */
[----:B------:R-:W-:Y:S01]  /*2030*/  IMAD R21, R31, UR9, R2 ;  /* 0x000000091f157c24 */ /* 0x000fe2000f8e0202 */
[----:B------:R-:W-:Y:S01]  /*2040*/  @UP1 ULOP3.LUT UR38, UR38, 0x1, UR4, 0x78, !UPT ;  /* 0x0000000126261892 */ /* 0x000fe2000f8e7804 */
[----:B------:R-:W-:Y:S01]  /*2050*/  IADD3 R38, -R15, UR7, R0 ;  /* 0x000000070f267c10 */ /* 0x000fe2000fffe100 */
[----:B------:R-:W-:Y:S01]  /*2060*/  IMAD.IADD R40, R8, 0x1, -R13 ;  /* 0x0000000108287824 */ /* 0x000fe200078e0a0d */
[--C-:B------:R-:W-:Y:S01]  /*2070*/  SHF.R.S32.HI R5, RZ, 0x1f, R4.reuse ;  /* 0x0000001fff057819 */ /* 0x100fe20000011404 */
[----:B------:R-:W-:Y:S01]  /*2080*/  IMAD.MOV.U32 R30, RZ, RZ, -0x1 ;  /* 0xffffffffff1e7424 */ /* 0x000fe200078e00ff */
[----:B------:R-:W-:Y:S01]  /*2090*/  LOP3.LUT R41, R6, R9, R11, 0xfe, !PT ;  /* 0x0000000906297212 */ /* 0x000fe200078efe0b */
[----:B------:R-:W-:-:S04]  /*20a0*/  IMAD.WIDE.U32 R2, R31, UR8, R4 ;  /* 0x000000081f027c25 */ /* 0x000fc8000f8e0004 */
[----:B------:R-:W-:Y:S01]  /*20b0*/  IMAD.IADD R3, R3, 0x1, R21 ;  /* 0x0000000103037824 */ /* 0x000fe200078e0215 */
[----:B------:R-:W-:Y:S06]  /*20c0*/  @P0 BRA `(.L_x_28) ;  /* 0x0000000400d00947 */ /* 0x000fec0003800000 */
[----:B------:R-:W0:Y:S01]  /*20d0*/  LDC.64 R32, c[0x0][0x5c8] ;  /* 0x00017200ff207b82 */ /* 0x000e220000000a00 */
[----:B-----5:R-:W-:Y:S01]  /*20e0*/  FSETP.NEU.AND P0, PT, R29, RZ, PT ;  /* 0x000000ff1d00720b */ /* 0x020fe20003f0d000 */
[----:B------:R-:W-:Y:S01]  /*20f0*/  BSSY B0, `(.L_x_28) ;  /* 0x0000071000007945 */ /* 0x000fe20003800000 */
[-C--:B0-----:R-:W-:Y:S02]  /*2100*/  IMAD R0, R7, R32.reuse, RZ ;  /* 0x0000002007007224 */ /* 0x081fe400078e02ff */
[----:B------:R-:W-:-:S04]  /*2110*/  IMAD.WIDE.U32 R12, R41, R32, R2 ;  /* 0x00000020290c7225 */ /* 0x000fc800078e0002 */
[----:B------:R-:W-:-:S04]  /*2120*/  IMAD R3, R41, R33, R0 ;  /* 0x0000002129037224 */ /* 0x000fc800078e0200 */
[----:B------:R-:W-:Y:S01]  /*2130*/  IMAD.IADD R43, R13, 0x1, R3 ;  /* 0x000000010d2b7824 */ /* 0x000fe200078e0203 */
[----:B------:R-:W-:Y:S06]  /*2140*/  @!P0 BRA `(.L_x_29) ;  /* 0x0000000400448947 */ /* 0x000fec0003800000 */
[----:B------:R-:W0:Y:S01]  /*2150*/  LDC.64 R20, c[0x0][0x5b8] ;  /* 0x00016e00ff147b82 */ /* 0x000e220000000a00 */
[----:B------:R-:W-:Y:S01]  /*2160*/  ISETP.GT.AND P0, PT, R38, RZ, PT ;  /* 0x000000ff2600720c */ /* 0x000fe20003f04270 */
[----:B------:R-:W-:-:S03]  /*2170*/  ULDC.64 UR4, c[0x0][0x5c0] ;  /* 0x0001700000047ab9 */ /* 0x000fc60000000a00 */
[----:B------:R-:W-:-:S03]  /*2180*/  ISETP.GT.AND P1, PT, R40, RZ, P0 ;  /* 0x000000ff2800720c */ /* 0x000fc60000724270 */
[----:B------:R-:W1:Y:S08]  /*2190*/  LDC.64 R34, c[0x0][0x5b0] ;  /* 0x00016c00ff227b82 */ /* 0x000e700000000a00 */
[----:B------:R-:W2:Y:S01]  /*21a0*/  LDC.64 R36, c[0x0][0x5a8] ;  /* 0x00016a00ff247b82 */ /* 0x000ea20000000a00 */
[-C--:B0-----:R-:W-:Y:S02]  /*21b0*/  IMAD R0, R39, R20.reuse, RZ ;  /* 0x0000001427007224 */ /* 0x081fe400078e02ff */
[----:B------:R-:W-:-:S04]  /*21c0*/  IMAD.WIDE.U32 R14, R31, R20, R4 ;  /* 0x000000141f0e7225 */ /* 0x000fc800078e0004 */
[----:B------:R-:W-:Y:S02]  /*21d0*/  IMAD R21, R31, R21, R0 ;  /* 0x000000151f157224 */ /* 0x000fe400078e0200 */
[----:B-1----:R-:W-:Y:S02]  /*21e0*/  IMAD R6, R7, R34, RZ ;  /* 0x0000002207067224 */ /* 0x002fe400078e02ff */
[----:B------:R-:W-:Y:S02]  /*21f0*/  IMAD.IADD R7, R15, 0x1, R21 ;  /* 0x000000010f077824 */ /* 0x000fe400078e0215 */
[----:B------:R-:W-:Y:S02]  /*2200*/  IMAD R13, R41, R35, R6 ;  /* 0x00000023290d7224 */ /* 0x000fe400078e0206 */
[----:B------:R-:W-:-:S04]  /*2210*/  IMAD.MOV.U32 R6, RZ, RZ, R14 ;  /* 0x000000ffff067224 */ /* 0x000fc800078e000e */
[----:B------:R-:W-:-:S04]  /*2220*/  IMAD.WIDE.U32 R2, R41, R34, R6 ;  /* 0x0000002229027225 */ /* 0x000fc800078e0006 */
[----:B------:R-:W-:Y:S01]  /*2230*/  IMAD.IADD R0, R3, 0x1, R13 ;  /* 0x0000000103007824 */ /* 0x000fe200078e020d */
[----:B--2---:R-:W-:-:S04]  /*2240*/  LEA R8, P2, R2, R36, 0x1 ;  /* 0x0000002402087211 */ /* 0x004fc800078408ff */
[----:B------:R-:W-:-:S05]  /*2250*/  LEA.HI.X R9, R2, R37, R0, 0x1, P2 ;  /* 0x0000002502097211 */ /* 0x000fca00010f0c00 */
[----:B------:R0:W2:Y:S01]  /*2260*/  @P1 LDG.E.LTC128B.U16 R0, desc[UR36][R8.64] ;  /* 0x0000002408001981 */ /* 0x0000a2000c1e1520 */
[----:B------:R-:W-:Y:S01]  /*2270*/  IMAD.WIDE.U32 R10, R41, R34, R4 ;  /* 0x00000022290a7225 */ /* 0x000fe200078e0004 */
[----:B------:R-:W-:Y:S01]  /*2280*/  ISETP.GT.AND P0, PT, R40, 0x1, P0 ;  /* 0x000000012800780c */ /* 0x000fe20000704270 */
[----:B------:R-:W-:Y:S02]  /*2290*/  BSSY B1, `(.L_x_30) ;  /* 0x0000011000017945 */ /* 0x000fe40003800000 */
[----:B------:R-:W-:Y:S02]  /*22a0*/  IMAD.IADD R11, R13, 0x1, R11 ;  /* 0x000000010d0b7824 */ /* 0x000fe400078e020b */
[----:B------:R-:W-:-:S04]  /*22b0*/  IMAD.WIDE.U32 R10, R31, R20, R10 ;  /* 0x000000141f0a7225 */ /* 0x000fc800078e000a */
[----:B0-----:R-:W-:Y:S01]  /*22c0*/  IMAD.IADD R9, R21, 0x1, R11 ;  /* 0x0000000115097824 */ /* 0x001fe200078e020b */
[----:B------:R-:W-:Y:S01]  /*22d0*/  SHF.L.U64.HI R11, R34, 0x3, R35 ;  /* 0x00000003220b7819 */ /* 0x000fe20000010223 */
[----:B--2---:R-:W-:-:S05]  /*22e0*/  HADD2.F32 R2, -RZ, R0.H0_H0 ;  /* 0x20000000ff027230 */ /* 0x004fca0000004100 */
[----:B------:R-:W-:Y:S01]  /*22f0*/  FMUL R3, R2, R29 ;  /* 0x0000001d02037220 */ /* 0x000fe20000400000 */
[----:B------:R-:W-:-:S03]  /*2300*/  LEA R2, P2, R12, UR4, 0x1 ;  /* 0x000000040c027c11 */ /* 0x000fc6000f8408ff */
[----:B------:R-:W-:Y:S01]  /*2310*/  FFMA R24, R24, R23, R3 ;  /* 0x0000001718187223 */ /* 0x000fe20000000003 */
[----:B------:R-:W-:Y:S02]  /*2320*/  LEA.HI.X R3, R12, UR5, R43, 0x1, P2 ;  /* 0x000000050c037c11 */ /* 0x000fe400090f0c2b */
[C---:B------:R-:W-:Y:S02]  /*2330*/  LEA R8, P2, R10.reuse, R36, 0x1 ;  /* 0x000000240a087211 */ /* 0x040fe400078408ff */
[----:B------:R-:W-:Y:S02]  /*2340*/  F2FP.F16.F32.PACK_AB R24, RZ, R24 ;  /* 0x00000018ff18723e */ /* 0x000fe400000000ff */
[----:B------:R-:W-:Y:S01]  /*2350*/  LEA.HI.X R9, R10, R37, R9, 0x1, P2 ;  /* 0x000000250a097211 */ /* 0x000fe200010f0c09 */
[----:B------:R-:W-:Y:S02]  /*2360*/  IMAD.SHL.U32 R10, R34, 0x8, RZ ;  /* 0x00000008220a7824 */ /* 0x000fe400078e00ff */
[----:B------:R0:W-:Y:S01]  /*2370*/  @P1 STG.E.U16 desc[UR36][R2.64], R24 ;  /* 0x0000001802001986 */ /* 0x0001e2000c101524 */
[----:B------:R-:W-:Y:S05]  /*2380*/  @!P0 BRA `(.L_x_31) ;  /* 0x0000000000048947 */ /* 0x000fea0003800000 */
[----:B------:R1:W5:Y:S02]  /*2390*/  LDG.E.LTC128B.U16 R0, desc[UR36][R8.64+0x2] ;  /* 0x0000022408007981 */ /* 0x000364000c1e1520 */
.L_x_31:
[----:B------:R-:W-:Y:S05]  /*23a0*/  BSYNC B1 ;  /* 0x0000000000017941 */ /* 0x000fea0003800000 */
.L_x_30:
[----:B-----5:R-:W-:Y:S01]  /*23b0*/  HADD2.F32 R6, -RZ, R0.H0_H0 ;  /* 0x20000000ff067230 */ /* 0x020fe20000004100 */
[----:B------:R-:W-:Y:S01]  /*23c0*/  ISETP.GT.AND P1, PT, R38, 0x8, PT ;  /* 0x000000082600780c */ /* 0x000fe20003f24270 */
[----:B------:R-:W-:Y:S01]  /*23d0*/  IMAD.WIDE.U32 R10, R41, R34, R10 ;  /* 0x00000022290a7225 */ /* 0x000fe200078e000a */
[----:B------:R-:W-:-:S03]  /*23e0*/  PRMT R12, R0, 0x7610, R12 ;  /* 0x00007610000c7816 */ /* 0x000fc6000000000c */
[----:B------:R-:W-:Y:S01]  /*23f0*/  FMUL R6, R6, R29 ;  /* 0x0000001d06067220 */ /* 0x000fe20000400000 */
[----:B------:R-:W-:Y:S01]  /*2400*/  IMAD.IADD R15, R13, 0x1, R11 ;  /* 0x000000010d0f7824 */ /* 0x000fe200078e020b */
[----:B------:R-:W-:Y:S01]  /*2410*/  IADD3 R14, P3, R14, R10, RZ ;  /* 0x0000000a0e0e7210 */ /* 0x000fe20007f7e0ff */
[----:B-1----:R-:W-:Y:S01]  /*2420*/  @P0 IMAD.MOV.U32 R8, RZ, RZ, R2 ;  /* 0x000000ffff080224 */ /* 0x002fe200078e0002 */
[----:B------:R-:W-:Y:S01]  /*2430*/  ISETP.GT.AND P2, PT, R40, RZ, P1 ;  /* 0x000000ff2800720c */ /* 0x000fe20000f44270 */
[----:B------:R-:W-:Y:S01]  /*2440*/  FFMA R25, R25, R23, R6 ;  /* 0x0000001719197223 */ /* 0x000fe20000000006 */
[----:B------:R-:W-:Y:S02]  /*2450*/  @P0 IMAD.MOV.U32 R9, RZ, RZ, R3 ;  /* 0x000000ffff090224 */ /* 0x000fe400078e0003 */
[----:B------:R-:W-:Y:S01]  /*2460*/  IMAD.X R7, R15, 0x1, R7, P3 ;  /* 0x000000010f077824 */ /* 0x000fe200018e0607 */
[----:B------:R-:W-:Y:S02]  /*2470*/  LEA R6, P3, R14, R36, 0x1 ;  /* 0x000000240e067211 */ /* 0x000fe400078608ff */
[----:B------:R-:W-:-:S02]  /*2480*/  F2FP.F16.F32.PACK_AB R25, RZ, R25 ;  /* 0x00000019ff19723e */ /* 0x000fc400000000ff */
[----:B------:R-:W-:-:S03]  /*2490*/  LEA.HI.X R7, R14, R37, R7, 0x1, P3 ;  /* 0x000000250e077211 */ /* 0x000fc600018f0c07 */
[----:B------:R1:W-:Y:S04]  /*24a0*/  @P0 STG.E.U16 desc[UR36][R8.64+0x2], R25 ;  /* 0x0000021908000986 */ /* 0x0003e8000c101524 */
[----:B------:R2:W3:Y:S01]  /*24b0*/  @P2 LDG.E.LTC128B.U16 R12, desc[UR36][R6.64] ;  /* 0x00000024060c2981 */ /* 0x0004e2000c1e1520 */
[C---:B------:R-:W-:Y:S01]  /*24c0*/  SHF.L.U64.HI R13, R32.reuse, 0x4, R33 ;  /* 0x00000004200d7819 */ /* 0x040fe20000010221 */
[----:B------:R-:W-:Y:S01]  /*24d0*/  BSSY B1, `(.L_x_32) ;  /* 0x0000011000017945 */ /* 0x000fe20003800000 */
[----:B0-----:R-:W-:Y:S02]  /*24e0*/  LEA R2, P0, R32, R2, 0x4 ;  /* 0x0000000220027211 */ /* 0x001fe400078020ff */
[----:B------:R-:W-:Y:S02]  /*24f0*/  IADD3 R4, P3, R4, R10, RZ ;  /* 0x0000000a04047210 */ /* 0x000fe40007f7e0ff */
[----:B------:R-:W-:Y:S01]  /*2500*/  ISETP.GT.AND P1, PT, R40, 0x1, P1 ;  /* 0x000000012800780c */ /* 0x000fe20000f24270 */
[----:B------:R-:W-:-:S02]  /*2510*/  IMAD.X R3, R13, 0x1, R3, P0 ;  /* 0x000000010d037824 */ /* 0x000fc400000e0603 */
[----:B------:R-:W-:Y:S02]  /*2520*/  IMAD.X R5, R5, 0x1, R15, P3 ;  /* 0x0000000105057824 */ /* 0x000fe400018e060f */
[----:B------:R-:W-:-:S03]  /*2530*/  IMAD.WIDE.U32 R4, R31, R20, R4 ;  /* 0x000000141f047225 */ /* 0x000fc600078e0004 */
[----:B--2---:R-:W-:Y:S01]  /*2540*/  LEA R6, P0, R4, R36, 0x1 ;  /* 0x0000002404067211 */ /* 0x004fe200078008ff */
[----:B---3--:R-:W-:-:S05]  /*2550*/  HADD2.F32 R0, -RZ, R12.H0_H0 ;  /* 0x2000000cff007230 */ /* 0x008fca0000004100 */
[----:B------:R-:W-:Y:S01]  /*2560*/  FMUL R11, R0, R29 ;  /* 0x0000001d000b7220 */ /* 0x000fe20000400000 */
[----:B------:R-:W-:-:S03]  /*2570*/  IMAD.IADD R0, R21, 0x1, R5 ;  /* 0x0000000115007824 */ /* 0x000fc600078e0205 */
[----:B------:R-:W-:Y:S02]  /*2580*/  FFMA R11, R26, R23, R11 ;  /* 0x000000171a0b7223 */ /* 0x000fe4000000000b */
[----:B------:R-:W-:-:S03]  /*2590*/  LEA.HI.X R7, R4, R37, R0, 0x1, P0 ;  /* 0x0000002504077211 */ /* 0x000fc600000f0c00 */
[----:B------:R-:W-:-:S05]  /*25a0*/  F2FP.F16.F32.PACK_AB R11, RZ, R11 ;  /* 0x0000000bff0b723e */ /* 0x000fca00000000ff */
[----:B------:R1:W-:Y:S01]  /*25b0*/  @P2 STG.E.U16 desc[UR36][R2.64], R11 ;  /* 0x0000000b02002986 */ /* 0x0003e2000c101524 */
[----:B------:R-:W-:Y:S05]  /*25c0*/  @!P1 BRA `(.L_x_33) ;  /* 0x0000000000049947 */ /* 0x000fea0003800000 */
[----:B------:R0:W5:Y:S02]  /*25d0*/  LDG.E.LTC128B.U16 R12, desc[UR36][R6.64+0x2] ;  /* 0x00000224060c7981 */ /* 0x000164000c1e1520 */
.L_x_33:
[----:B------:R-:W-:Y:S05]  /*25e0*/  BSYNC B1 ;  /* 0x0000000000017941 */ /* 0x000fea0003800000 */
.L_x_32:
[----:B------:R-:W-:Y:S05]  /*25f0*/  @!P1 BRA `(.L_x_34) ;  /* 0x0000000000809947 */ /* 0x000fea0003800000 */
[----:B-----5:R-:W-:-:S05]  /*2600*/  HADD2.F32 R12, -RZ, R12.H0_H0 ;  /* 0x2000000cff0c7230 */ /* 0x020fca0000004100 */
[----:B------:R-:W-:-:S04]  /*2610*/  FMUL R12, R12, R29 ;  /* 0x0000001d0c0c7220 */ /* 0x000fc80000400000 */
[----:B------:R-:W-:-:S05]  /*2620*/  FFMA R12, R27, R23, R12 ;  /* 0x000000171b0c7223 */ /* 0x000fca000000000c */
[----:B------:R-:W-:-:S05]  /*2630*/  F2FP.F16.F32.PACK_AB R12, RZ, R12 ;  /* 0x0000000cff0c723e */ /* 0x000fca00000000ff */
[----:B------:R2:W-:Y:S01]  /*2640*/  STG.E.U16 desc[UR36][R2.64+0x2], R12 ;  /* 0x0000020c02007986 */ /* 0x0005e2000c101524 */
[----:B------:R-:W-:Y:S05]  /*2650*/  BRA `(.L_x_34) ;  /* 0x0000000000687947 */ /* 0x000fea0003800000 */
.L_x_29:
[----:B------:R-:W-:Y:S01]  /*2660*/  ISETP.GT.AND P0, PT, R38, RZ, PT ;  /* 0x000000ff2600720c */ /* 0x000fe20003f04270 */
[----:B------:R-:W-:Y:S01]  /*2670*/  ULDC.64 UR4, c[0x0][0x5c0] ;  /* 0x0001700000047ab9 */ /* 0x000fe20000000a00 */
[-C--:B------:R-:W-:Y:S01]  /*2680*/  FMUL R24, R24, R23.reuse ;  /* 0x0000001718187220 */ /* 0x080fe20000400000 */
[----:B------:R-:W-:Y:S01]  /*2690*/  LEA R2, P3, R12, UR4, 0x1 ;  /* 0x000000040c027c11 */ /* 0x000fe2000f8608ff */
[-C--:B------:R-:W-:Y:S01]  /*26a0*/  FMUL R25, R25, R23.reuse ;  /* 0x0000001719197220 */ /* 0x080fe20000400000 */
[----:B------:R-:W-:Y:S01]  /*26b0*/  ISETP.GT.AND P2, PT, R40, RZ, P0 ;  /* 0x000000ff2800720c */ /* 0x000fe20000744270 */
[-C--:B------:R-:W-:Y:S01]  /*26c0*/  FMUL R26, R26, R23.reuse ;  /* 0x000000171a1a7220 */ /* 0x080fe20000400000 */
[----:B------:R-:W-:Y:S01]  /*26d0*/  ISETP.GT.AND P1, PT, R38, 0x8, PT ;  /* 0x000000082600780c */ /* 0x000fe20003f24270 */
[----:B------:R-:W-:Y:S01]  /*26e0*/  FMUL R27, R27, R23 ;  /* 0x000000171b1b7220 */ /* 0x000fe20000400000 */
[----:B------:R-:W-:Y:S02]  /*26f0*/  F2FP.F16.F32.PACK_AB R24, RZ, R24 ;  /* 0x00000018ff18723e */ /* 0x000fe400000000ff */
[----:B------:R-:W-:-:S02]  /*2700*/  LEA.HI.X R3, R12, UR5, R43, 0x1, P3 ;  /* 0x000000050c037c11 */ /* 0x000fc400098f0c2b */
[C---:B------:R-:W-:Y:S02]  /*2710*/  ISETP.GT.AND P0, PT, R40.reuse, 0x1, P0 ;  /* 0x000000012800780c */ /* 0x040fe40000704270 */
[C---:B------:R-:W-:Y:S02]  /*2720*/  ISETP.GT.AND P3, PT, R40.reuse, RZ, P1 ;  /* 0x000000ff2800720c */ /* 0x040fe40000f64270 */
[----:B------:R-:W-:Y:S01]  /*2730*/  ISETP.GT.AND P1, PT, R40, 0x1, P1 ;  /* 0x000000012800780c */ /* 0x000fe20000f24270 */
[----:B------:R-:W-:Y:S01]  /*2740*/  @P2 STG.E.U16 desc[UR36][R2.64], R24 ;  /* 0x0000001802002986 */ /* 0x000fe2000c101524 */
[C---:B------:R-:W-:Y:S02]  /*2750*/  SHF.L.U64.HI R33, R32.reuse, 0x4, R33 ;  /* 0x0000000420217819 */ /* 0x040fe40000010221 */
[----:B------:R-:W-:Y:S02]  /*2760*/  LEA R4, P2, R32, R2, 0x4 ;  /* 0x0000000220047211 */ /* 0x000fe400078420ff */
[----:B------:R-:W-:-:S02]  /*2770*/  F2FP.F16.F32.PACK_AB R25, RZ, R25 ;  /* 0x00000019ff19723e */ /* 0x000fc400000000ff */
[----:B------:R-:W-:Y:S01]  /*2780*/  F2FP.F16.F32.PACK_AB R26, RZ, R26 ;  /* 0x0000001aff1a723e */ /* 0x000fe200000000ff */
[----:B------:R-:W-:Y:S01]  /*2790*/  IMAD.X R5, R33, 0x1, R3, P2 ;  /* 0x0000000121057824 */ /* 0x000fe200010e0603 */
[----:B------:R-:W-:Y:S01]  /*27a0*/  F2FP.F16.F32.PACK_AB R27, RZ, R27 ;  /* 0x0000001bff1b723e */ /* 0x000fe200000000ff */
[----:B------:R0:W-:Y:S04]  /*27b0*/  @P0 STG.E.U16 desc[UR36][R2.64+0x2], R25 ;  /* 0x0000021902000986 */ /* 0x0001e8000c101524 */
[----:B------:R1:W-:Y:S01]  /*27c0*/  @P3 STG.E.U16 desc[UR36][R4.64], R26 ;  /* 0x0000001a04003986 */ /* 0x0003e2000c101524 */
[----:B0-----:R-:W-:Y:S02]  /*27d0*/  @P1 IMAD.MOV.U32 R2, RZ, RZ, R4 ;  /* 0x000000ffff021224 */ /* 0x001fe400078e0004 */
[----:B------:R-:W-:-:S05]  /*27e0*/  @P1 IMAD.MOV.U32 R3, RZ, RZ, R5 ;  /* 0x000000ffff031224 */ /* 0x000fca00078e0005 */
[----:B------:R1:W-:Y:S02]  /*27f0*/  @P1 STG.E.U16 desc[UR36][R2.64+0x2], R27 ;  /* 0x0000021b02001986 */ /* 0x0003e4000c101524 */
.L_x_34:
[----:B------:R-:W-:Y:S05]  /*2800*/  BSYNC B0 ;  /* 0x0000000000007941 */ /* 0x000fea0003800000 */
.L_x_28:
[----:B------:R-:W-:Y:S01]  /*2810*/  ULDC UR4, c[0x0][0xc] ;  /* 0x0000030000047ab9 */ /* 0x000fe20000000800 */
[----:B------:R-:W-:Y:S01]  /*2820*/  ULDC UR5, c[0x0][0x10] ;  /* 0x0000040000057ab9 */ /* 0x000fe20000000800 */
[----:B-12---:R-:W1:Y:S01]  /*2830*/  LDC R3, c[0x0][0x14] ;  /* 0x00000500ff037b82 */ /* 0x006e620000000800 */
[----:B------:R-:W-:Y:S01]  /*2840*/  UIMAD.WIDE.U32 UR4, UR4, UR5, URZ ;  /* 0x00000005040472a5 */ /* 0x000fe2000f8e003f */
[----:B------:R-:W-:Y:S01]  /*2850*/  PRMT R0, RZ, 0x7610, R0 ;  /* 0x00007610ff007816 */ /* 0x000fe20000000000 */
[----:B------:R-:W-:Y:S02]  /*2860*/  IMAD.MOV.U32 R32, RZ, RZ, -0x1 ;  /* 0xffffffffff207424 */ /* 0x000fe400078e00ff */
[----:B------:R-:W-:Y:S02]  /*2870*/  IMAD.MOV.U32 R31, RZ, RZ, -0x1 ;  /* 0xffffffffff1f7424 */ /* 0x000fe400078e00ff */
[----:B-1----:R-:W-:-:S04]  /*2880*/  IMAD.WIDE.U32 R16, R3, UR4, R16 ;  /* 0x0000000403107c25 */ /* 0x002fc8000f8e0010 */
[----:B------:R-:W-:Y:S01]  /*2890*/  IMAD R3, R3, UR5, RZ ;  /* 0x0000000503037c24 */ /* 0x000fe2000f8e02ff */
[----:B------:R-:W-:Y:S02]  /*28a0*/  ULDC.64 UR4, c[0x0][0x650] ;  /* 0x0001940000047ab9 */ /* 0x000fe40000000a00 */
[----:B------:R-:W-:Y:S01]  /*28b0*/  ISETP.GE.U32.AND P0, PT, R16, UR4, PT ;  /* 0x0000000410007c0c */ /* 0x000fe2000bf06070 */
[----:B------:R-:W-:-:S05]  /*28c0*/  IMAD.IADD R17, R17, 0x1, R3 ;  /* 0x0000000111117824 */ /* 0x000fca00078e0203 */
[----:B------:R-:W-:-:S13]  /*28d0*/  ISETP.GE.U32.AND.EX P0, PT, R17, UR5, PT, P0 ;  /* 0x0000000511007c0c */ /* 0x000fda000bf06100 */
[----:B------:R-:W-:Y:S05]  /*28e0*/  @P0 BRA `(.L_x_35) ;  /* 0x0000000400640947 */ /* 0x000fea0003800000 */
[----:B------:R-:W1:Y:S01]  /*28f0*/  S2R R10, SR_CTAID.X ;  /* 0x00000000000a7919 */ /* 0x000e620000002500 */
[----:B------:R-:W2:Y:S01]  /*2900*/  LDC.64 R8, c[0x0][0x628] ;  /* 0x00018a00ff087b82 */ /* 0x000ea20000000a00 */
[----:B------:R-:W-:Y:S01]  /*2910*/  ULDC UR4, c[0x0][0x150] ;  /* 0x0000540000047ab9 */ /* 0x000fe20000000800 */
[----:B0-----:R-:W-:Y:S01]  /*2920*/  IMAD.MOV.U32 R6, RZ, RZ, R16 ;  /* 0x000000ffff067224 */ /* 0x001fe200078e0010 */
[----:B------:R-:W0:Y:S01]  /*2930*/  S2R R20, SR_CTAID.Y ;  /* 0x0000000000147919 */ /* 0x000e220000002600 */
[----:B------:R-:W-:-:S04]  /*2940*/  IMAD.MOV.U32 R7, RZ, RZ, R17 ;  /* 0x000000ffff077224 */ /* 0x000fc800078e0011 */
[----:B------:R-:W3:Y:S08]  /*2950*/  LDC R15, c[0x0][0x144] ;  /* 0x00005100ff0f7b82 */ /* 0x000ef00000000800 */
[----:B------:R-:W4:Y:S08]  /*2960*/  LDC R0, c[0x0][0x630] ;  /* 0x00018c00ff007b82 */ /* 0x000f300000000800 */
[----:B-----5:R-:W0:Y:S01]  /*2970*/  LDC.64 R12, c[0x0][0x620] ;  /* 0x00018800ff0c7b82 */ /* 0x020e220000000a00 */
[----:B--2---:R-:W-:-:S04]  /*2980*/  ISETP.NE.U32.AND P0, PT, R8, RZ, PT ;  /* 0x000000ff0800720c */ /* 0x004fc80003f05070 */
[----:B------:R-:W-:Y:S02]  /*2990*/  ISETP.NE.AND.EX P0, PT, R9, RZ, PT, P0 ;  /* 0x000000ff0900720c */ /* 0x000fe40003f05300 */
[----:B-1----:R-:W-:-:S05]  /*29a0*/  I2FP.F32.U32 R2, R10 ;  /* 0x0000000a00027245 */ /* 0x002fca0000201000 */
[----:B------:R-:W-:-:S04]  /*29b0*/  FMUL R2, R2, UR4 ;  /* 0x0000000402027c20 */ /* 0x000fc80008400000 */
[----:B------:R1:W2:Y:S02]  /*29c0*/  F2I.U32.TRUNC.NTZ R14, R2 ;  /* 0x00000002000e7305 */ /* 0x0002a4000020f000 */
[----:B---34-:R-:W-:Y:S05]  /*29d0*/  @!P0 BRA `(.L_x_36) ;  /* 0x0000000000288947 */ /* 0x018fea0003800000 */
[----:B------:R-:W3:Y:S02]  /*29e0*/  LDC R3, c[0x0][0x634] ;  /* 0x00018d00ff037b82 */ /* 0x000ee40000000800 */
[----:B---3--:R-:W-:-:S05]  /*29f0*/  IADD3 R7, P0, R16, R3, RZ ;  /* 0x0000000310077210 */ /* 0x008fca0007f1e0ff */
[----:B------:R-:W-:-:S04]  /*2a00*/  IMAD.X R11, RZ, RZ, R17, P0 ;  /* 0x000000ffff0b7224 */ /* 0x000fc800000e0611 */
[----:B-1----:R-:W-:-:S04]  /*2a10*/  IMAD.WIDE.U32 R2, R11, R8, RZ ;  /* 0x000000080b027225 */ /* 0x002fc800078e00ff */
[----:B------:R-:W-:-:S04]  /*2a20*/  IMAD.WIDE.U32 R4, P0, R7, R9, R2 ;  /* 0x0000000907047225 */ /* 0x000fc80007800002 */
[----:B------:R-:W-:-:S04]  /*2a30*/  IMAD.WIDE.U32 R2, R7, R8, RZ ;  /* 0x0000000807027225 */ /* 0x000fc800078e00ff */
[----:B------:R-:W-:Y:S01]  /*2a40*/  IMAD.X R7, RZ, RZ, RZ, P0 ;  /* 0x000000ffff077224 */ /* 0x000fe200000e06ff */
[----:B------:R-:W-:Y:S01]  /*2a50*/  IADD3 RZ, P0, R3, R4, RZ ;  /* 0x0000000403ff7210 */ /* 0x000fe20007f1e0ff */
[----:B------:R-:W-:-:S04]  /*2a60*/  IMAD.MOV.U32 R6, RZ, RZ, R5 ;  /* 0x000000ffff067224 */ /* 0x000fc800078e0005 */
[----:B------:R-:W-:-:S08]  /*2a70*/  IMAD.WIDE.U32.X R6, R11, R9, R6, P0 ;  /* 0x000000090b067225 */ /* 0x000fd000000e0406 */
.L_x_36:
[----:B------:R-:W3:Y:S01]  /*2a80*/  LDC.64 R26, c[0x0][0x640] ;  /* 0x00019000ff1a7b82 */ /* 0x000ee20000000a00 */
[-CC-:B------:R-:W-:Y:S01]  /*2a90*/  SHF.R.U64 R31, R6, R0.reuse, R7.reuse ;  /* 0x00000000061f7219 */ /* 0x180fe20000001207 */
[----:B--2---:R-:W-:Y:S01]  /*2aa0*/  IMAD.MOV R14, RZ, RZ, -R14 ;  /* 0x000000ffff0e7224 */ /* 0x004fe200078e0a0e */
[----:B------:R-:W-:Y:S01]  /*2ab0*/  SHF.R.U32.HI R0, RZ, R0, R7 ;  /* 0x00000000ff007219 */ /* 0x000fe20000011607 */
[----:B------:R-:W-:Y:S01]  /*2ac0*/  ULDC UR4, c[0x0][0x154] ;  /* 0x0000550000047ab9 */ /* 0x000fe20000000800 */
[----:B------:R-:W-:Y:S01]  /*2ad0*/  IADD3 R5, P0, RZ, -R31, RZ ;  /* 0x8000001fff057210 */ /* 0x000fe20007f1e0ff */
[----:B------:R-:W-:Y:S02]  /*2ae0*/  IMAD R15, R15, R14, R10 ;  /* 0x0000000e0f0f7224 */ /* 0x000fe400078e020a */
[----:B------:R-:W2:Y:S01]  /*2af0*/  LDC R4, c[0x0][0x618] ;  /* 0x00018600ff047b82 */ /* 0x000ea20000000800 */
[----:B------:R-:W-:Y:S02]  /*2b00*/  IMAD.MOV.U32 R7, RZ, RZ, 0x1 ;  /* 0x00000001ff077424 */ /* 0x000fe400078e00ff */
[----:B------:R-:W-:-:S04]  /*2b10*/  IMAD.X R3, RZ, RZ, ~R0, P0 ;  /* 0x000000ffff037224 */ /* 0x000fc800000e0e00 */
[-C--:B0-----:R-:W-:Y:S01]  /*2b20*/  IMAD R0, R3, R12.reuse, RZ ;  /* 0x0000000c03007224 */ /* 0x081fe200078e02ff */
[----:B------:R-:W0:Y:S01]  /*2b30*/  LDC R6, c[0x0][0x608] ;  /* 0x00018200ff067b82 */ /* 0x000e220000000800 */
[----:B-1----:R-:W-:-:S04]  /*2b40*/  IMAD.WIDE.U32 R2, R5, R12, R16 ;  /* 0x0000000c05027225 */ /* 0x002fc800078e0010 */
[----:B------:R-:W-:Y:S01]  /*2b50*/  IMAD R5, R5, R13, R0 ;  /* 0x0000000d05057224 */ /* 0x000fe200078e0200 */
[----:B------:R-:W-:Y:S02]  /*2b60*/  I2FP.F32.U32 R0, R20 ;  /* 0x0000001400007245 */ /* 0x000fe40000201000 */
[----:B------:R-:W1:Y:S01]  /*2b70*/  LDC R24, c[0x0][0x658] ;  /* 0x00019600ff187b82 */ /* 0x000e620000000800 */
[----:B------:R-:W-:Y:S01]  /*2b80*/  IMAD.IADD R3, R3, 0x1, R5 ;  /* 0x0000000103037824 */ /* 0x000fe200078e0205 */
[----:B---3--:R-:W-:Y:S01]  /*2b90*/  ISETP.NE.U32.AND P0, PT, R26, RZ, PT ;  /* 0x000000ff1a00720c */ /* 0x008fe20003f05070 */
[----:B------:R-:W-:Y:S01]  /*2ba0*/  FMUL R0, R0, UR4 ;  /* 0x0000000400007c20 */ /* 0x000fe20008400000 */
[----:B------:R-:W-:Y:S02]  /*2bb0*/  IMAD.MOV.U32 R5, RZ, RZ, -0x1 ;  /* 0xffffffffff057424 */ /* 0x000fe400078e00ff */
[----:B------:R-:W-:Y:S01]  /*2bc0*/  ISETP.NE.AND.EX P0, PT, R27, RZ, PT, P0 ;  /* 0x000000ff1b00720c */ /* 0x000fe20003f05300 */
[----:B------:R3:W4:Y:S01]  /*2bd0*/  F2I.U32.TRUNC.NTZ R12, R0 ;  /* 0x00000000000c7305 */ /* 0x000722000020f000 */
[----:B------:R-:W3:Y:S01]  /*2be0*/  LDC R13, c[0x0][0x148] ;  /* 0x00005200ff0d7b82 */ /* 0x000ee20000000800 */
[----:B--2---:R-:W-:-:S02]  /*2bf0*/  SHF.R.U64 R10, R2, R4, R3 ;  /* 0x00000004020a7219 */ /* 0x004fc40000001203 */
[----:B------:R-:W-:-:S05]  /*2c00*/  SHF.R.U32.HI R3, RZ, R4, R3 ;  /* 0x00000004ff037219 */ /* 0x000fca0000011603 */
[----:B------:R-:W2:Y:S01]  /*2c10*/  LDC R14, c[0x0][0x600] ;  /* 0x00018000ff0e7b82 */ /* 0x000ea20000000800 */
[-CC-:B0-----:R-:W-:Y:S02]  /*2c20*/  SHF.R.U64 R8, R10, R6.reuse, R3.reuse ;  /* 0x000000060a087219 */ /* 0x181fe40000001203 */
[----:B------:R-:W-:-:S05]  /*2c30*/  SHF.R.U32.HI R3, RZ, R6, R3 ;  /* 0x00000006ff037219 */ /* 0x000fca0000011603 */
[----:B------:R-:W0:Y:S01]  /*2c40*/  LDC R25, c[0x0][0x648] ;  /* 0x00019200ff197b82 */ /* 0x000e220000000800 */
[-CC-:B-1----:R-:W-:Y:S02]  /*2c50*/  SHF.R.U64 R11, R8, R24.reuse, R3.reuse ;  /* 0x00000018080b7219 */ /* 0x182fe40000001203 */
[-C--:B------:R-:W-:Y:S02]  /*2c60*/  SHF.L.U32 R5, R5, R24.reuse, RZ ;  /* 0x0000001805057219 */ /* 0x080fe400000006ff */
[-C--:B------:R-:W-:Y:S01]  /*2c70*/  SHF.R.U32.HI R3, RZ, R24.reuse, R3 ;  /* 0x00000018ff037219 */ /* 0x080fe20000011603 */
[----:B------:R-:W-:Y:S01]  /*2c80*/  IMAD.MOV.U32 R2, RZ, RZ, R11 ;  /* 0x000000ffff027224 */ /* 0x000fe200078e000b */
[----:B------:R-:W-:Y:S01]  /*2c90*/  SHF.L.U32 R30, R7, R24, RZ ;  /* 0x00000018071e7219 */ /* 0x000fe200000006ff */
[----:B------:R-:W1:Y:S01]  /*2ca0*/  LDC R32, c[0x0][0x638] ;  /* 0x00018e00ff207b82 */ /* 0x000e620000000800 */
[----:B------:R-:W-:-:S07]  /*2cb0*/  LOP3.LUT R21, RZ, R5, RZ, 0x33, !PT ;  /* 0x00000005ff157212 */ /* 0x000fce00078e33ff */
[----:B------:R-:W0:Y:S01]  /*2cc0*/  LDC R33, c[0x0][0x610] ;  /* 0x00018400ff217b82 */ /* 0x000e220000000800 */
[----:B----4-:R-:W-:Y:S05]  /*2cd0*/  @!P0 BRA `(.L_x_37) ;  /* 0x0000000000288947 */ /* 0x010fea0003800000 */
[----:B---3--:R-:W3:Y:S02]  /*2ce0*/  LDC R0, c[0x0][0x64c] ;  /* 0x00019300ff007b82 */ /* 0x008ee40000000800 */
[----:B---3--:R-:W-:-:S05]  /*2cf0*/  IADD3 R7, P0, R11, R0, RZ ;  /* 0x000000000b077210 */ /* 0x008fca0007f1e0ff */
        /* <DEDUP_REMOVED lines=8> */
.L_x_37:
[----:B------:R-:W-:Y:S01]  /*2d80*/  ISETP.NE.AND P0, PT, R19, 0x1, PT ;  /* 0x000000011300780c */ /* 0x000fe20003f05270 */
[----:B--2---:R-:W-:Y:S01]  /*2d90*/  VIADD R5, R14, 0xffffffff ;  /* 0xffffffff0e057836 */ /* 0x004fe20000000000 */
[----:B0--3--:R-:W-:Y:S01]  /*2da0*/  SHF.R.U64 R0, R2, R25, R3 ;  /* 0x0000001902007219 */ /* 0x009fe20000001203 */
[----:B------:R-:W-:Y:S01]  /*2db0*/  IMAD.MOV R12, RZ, RZ, -R12 ;  /* 0x000000ffff0c7224 */ /* 0x000fe200078e0a0c */
[----:B------:R-:W-:-:S03]  /*2dc0*/  LOP3.LUT R3, R8, R21, RZ, 0xc0, !PT ;  /* 0x0000001508037212 */ /* 0x000fc600078ec0ff */
[----:B------:R-:W-:Y:S02]  /*2dd0*/  IMAD.MOV R2, RZ, RZ, -R0 ;  /* 0x000000ffff027224 */ /* 0x000fe400078e0a00 */
[----:B------:R-:W-:Y:S01]  /*2de0*/  IMAD R30, R30, R0, R3 ;  /* 0x000000001e1e7224 */ /* 0x000fe200078e0203 */
[----:B------:R-:W-:Y:S01]  /*2df0*/  LOP3.LUT R3, R10, R5, RZ, 0xc0, !PT ;  /* 0x000000050a037212 */ /* 0x000fe200078ec0ff */
[----:B-1----:R-:W-:Y:S02]  /*2e00*/  IMAD R0, R2, R32, R11 ;  /* 0x0000002002007224 */ /* 0x002fe400078e020b */
[----:B------:R-:W-:Y:S02]  /*2e10*/  @P0 IMAD R15, R13, R12, R20 ;  /* 0x0000000c0d0f0224 */ /* 0x000fe400078e0214 */
[----:B------:R-:W-:Y:S02]  /*2e20*/  IMAD R3, R0, R14, R3 ;  /* 0x0000000e00037224 */ /* 0x000fe400078e0203 */
[----:B------:R-:W-:-:S02]  /*2e30*/  IMAD R30, R30, R33, R15 ;  /* 0x000000211e1e7224 */ /* 0x000fc400078e020f */
[----:B------:R-:W-:-:S03]  /*2e40*/  IMAD.MOV.U32 R2, RZ, RZ, 0x1 ;  /* 0x00000001ff027424 */ /* 0x000fc600078e00ff */
[----:B------:R-:W-:Y:S02]  /*2e50*/  SEL R32, R3, R30, !P0 ;  /* 0x0000001e03207207 */ /* 0x000fe40004000000 */
[----:B------:R-:W-:Y:S02]  /*2e60*/  PRMT R0, R2, 0x7610, R0 ;  /* 0x0000761002007816 */ /* 0x000fe40000000000 */
[----:B------:R-:W-:-:S07]  /*2e70*/  SEL R30, R30, R3, !P0 ;  /* 0x000000031e1e7207 */ /* 0x000fce0004000000 */
.L_x_35:
[----:B------:R-:W-:-:S13]  /*2e80*/  LOP3.LUT P0, RZ, R0, 0xff, RZ, 0xc0, !PT ;  /* 0x000000ff00ff7812 */ /* 0x000fda000780c0ff */
[----:B------:R-:W-:Y:S05]  /*2e90*/  @P0 BRA `(.L_x_38) ;  /* 0xffffffe000380947 */ /* 0x000fea000383ffff */
[----:B------:R-:W-:Y:S05]  /*2ea0*/  EXIT ;  /* 0x000000000000794d */ /* 0x000fea0003800000 */
.L_x_3:
[----:B0-----:R-:W-:Y:S01]  /*2eb0*/  ULDC.64 UR4, c[0x0][0x650] ;  /* 0x0001940000047ab9 */ /* 0x001fe20000000a00 */
        /* <DEDUP_REMOVED lines=25> */
.L_x_40:
[-CC-:B------:R-:W-:Y:S01]  /*3050*/  SHF.R.U64 R13, R10, R14.reuse, R11.reuse ;  /* 0x0000000e0a0d7219 */ /* 0x180fe2000000120b */
[----:B------:R-:W0:Y:S01]  /*3060*/  LDC R12, c[0x0][0x618] ;  /* 0x00018600ff0c7b82 */ /* 0x000e220000000800 */
[----:B------:R-:W-:Y:S01]  /*3070*/  SHF.R.U32.HI R3, RZ, R14, R11 ;  /* 0x0000000eff037219 */ /* 0x000fe2000001160b */
[----:B------:R-:W-:Y:S01]  /*3080*/  ULDC UR4, c[0x0][0x150] ;  /* 0x0000540000047ab9 */ /* 0x000fe20000000800 */
[----:B------:R-:W-:Y:S02]  /*3090*/  IADD3 R5, P0, RZ, -R13, RZ ;  /* 0x8000000dff057210 */ /* 0x000fe40007f1e0ff */
[----:B------:R-:W-:-:S03]  /*30a0*/  I2FP.F32.U32 R6, R2 ;  /* 0x0000000200067245 */ /* 0x000fc60000201000 */
[----:B------:R-:W1:Y:S01]  /*30b0*/  LDC.64 R24, c[0x0][0x640] ;  /* 0x00019000ff187b82 */ /* 0x000e620000000a00 */
[----:B------:R-:W-:Y:S02]  /*30c0*/  IMAD.X R3, RZ, RZ, ~R3, P0 ;  /* 0x000000ffff037224 */ /* 0x000fe400000e0e03 */
[----:B------:R-:W-:Y:S01]  /*30d0*/  FMUL R9, R6, UR4 ;  /* 0x0000000406097c20 */ /* 0x000fe20008400000 */
[----:B------:R-:W-:Y:S01]  /*30e0*/  IMAD.WIDE.U32 R6, R5, R20, R16 ;  /* 0x0000001405067225 */ /* 0x000fe200078e0010 */
[----:B------:R-:W-:-:S03]  /*30f0*/  ULDC UR4, c[0x0][0x154] ;  /* 0x0000550000047ab9 */ /* 0x000fc60000000800 */
[----:B------:R-:W-:Y:S01]  /*3100*/  IMAD R8, R3, R20, RZ ;  /* 0x0000001403087224 */ /* 0x000fe200078e02ff */
[----:B------:R-:W2:Y:S01]  /*3110*/  LDC R11, c[0x0][0x144] ;  /* 0x00005100ff0b7b82 */ /* 0x000ea20000000800 */
[----:B------:R-:W3:Y:S02]  /*3120*/  F2I.U32.TRUNC.NTZ R9, R9 ;  /* 0x0000000900097305 */ /* 0x000ee4000020f000 */
[----:B------:R-:W-:Y:S02]  /*3130*/  IMAD R3, R5, R21, R8 ;  /* 0x0000001505037224 */ /* 0x000fe400078e0208 */
[----:B------:R-:W-:Y:S02]  /*3140*/  IMAD.MOV.U32 R8, RZ, RZ, 0x1 ;  /* 0x00000001ff087424 */ /* 0x000fe400078e00ff */
[----:B------:R-:W-:Y:S01]  /*3150*/  IMAD.IADD R3, R7, 0x1, R3 ;  /* 0x0000000107037824 */ /* 0x000fe200078e0203 */
[----:B------:R-:W4:Y:S04]  /*3160*/  LDC R14, c[0x0][0x608] ;  /* 0x00018200ff0e7b82 */ /* 0x000f280000000800 */
[----:B0-----:R-:W-:-:S02]  /*3170*/  SHF.R.U64 R10, R6, R12, R3 ;  /* 0x0000000c060a7219 */ /* 0x001fc40000001203 */
[----:B------:R-:W-:Y:S02]  /*3180*/  I2FP.F32.U32 R6, R4 ;  /* 0x0000000400067245 */ /* 0x000fe40000201000 */
[----:B------:R-:W0:Y:S01]  /*3190*/  LDC R23, c[0x0][0x658] ;  /* 0x00019600ff177b82 */ /* 0x000e220000000800 */
[----:B-1----:R-:W-:Y:S01]  /*31a0*/  ISETP.NE.U32.AND P0, PT, R24, RZ, PT ;  /* 0x000000ff1800720c */ /* 0x002fe20003f05070 */
[----:B---3--:R-:W-:Y:S01]  /*31b0*/  IMAD.MOV R5, RZ, RZ, -R9 ;  /* 0x000000ffff057224 */ /* 0x008fe200078e0a09 */
[----:B------:R-:W-:Y:S01]  /*31c0*/  SHF.R.U32.HI R3, RZ, R12, R3 ;  /* 0x0000000cff037219 */ /* 0x000fe20000011603 */
[----:B------:R-:W-:Y:S01]  /*31d0*/  FMUL R6, R6, UR4 ;  /* 0x0000000406067c20 */ /* 0x000fe20008400000 */
[----:B------:R-:W-:Y:S01]  /*31e0*/  ISETP.NE.AND.EX P0, PT, R25, RZ, PT, P0 ;  /* 0x000000ff1900720c */ /* 0x000fe20003f05300 */
[----:B------:R-:W-:Y:S02]  /*31f0*/  IMAD.MOV.U32 R12, RZ, RZ, -0x1 ;  /* 0xffffffffff0c7424 */ /* 0x000fe400078e00ff */
[----:B------:R-:W1:Y:S01]  /*3200*/  LDC R21, c[0x0][0x148] ;  /* 0x00005200ff157b82 */ /* 0x000e620000000800 */
[----:B--2---:R-:W-:-:S07]  /*3210*/  IMAD R22, R11, R5, R2 ;  /* 0x000000050b167224 */ /* 0x004fce00078e0202 */
[----:B------:R-:W2:Y:S01]  /*3220*/  LDC R20, c[0x0][0x600] ;  /* 0x00018000ff147b82 */ /* 0x000ea20000000800 */
[-CC-:B----4-:R-:W-:Y:S02]  /*3230*/  SHF.R.U64 R15, R10, R14.reuse, R3.reuse ;  /* 0x0000000e0a0f7219 */ /* 0x190fe40000001203 */
[----:B------:R-:W-:Y:S02]  /*3240*/  SHF.R.U32.HI R2, RZ, R14, R3 ;  /* 0x0000000eff027219 */ /* 0x000fe40000011603 */
[----:B------:R3:W4:Y:S03]  /*3250*/  F2I.U32.TRUNC.NTZ R14, R6 ;  /* 0x00000006000e7305 */ /* 0x000726000020f000 */
[----:B------:R-:W1:Y:S01]  /*3260*/  LDC R26, c[0x0][0x648] ;  /* 0x00019200ff1a7b82 */ /* 0x000e620000000800 */
[-C--:B0-----:R-:W-:Y:S02]  /*3270*/  SHF.L.U32 R5, R12, R23.reuse, RZ ;  /* 0x000000170c057219 */ /* 0x081fe400000006ff */
[----:B------:R-:W-:-:S02]  /*3280*/  SHF.R.U64 R12, R15, R23, R2 ;  /* 0x000000170f0c7219 */ /* 0x000fc40000001202 */
[-C--:B------:R-:W-:Y:S02]  /*3290*/  SHF.R.U32.HI R3, RZ, R23.reuse, R2 ;  /* 0x00000017ff037219 */ /* 0x080fe40000011602 */
[----:B------:R-:W-:Y:S01]  /*32a0*/  SHF.L.U32 R23, R8, R23, RZ ;  /* 0x0000001708177219 */ /* 0x000fe200000006ff */
[----:B------:R-:W0:Y:S01]  /*32b0*/  LDC R27, c[0x0][0x638] ;  /* 0x00018e00ff1b7b82 */ /* 0x000e220000000800 */
[----:B------:R-:W-:Y:S01]  /*32c0*/  LOP3.LUT R30, RZ, R5, RZ, 0x33, !PT ;  /* 0x00000005ff1e7212 */ /* 0x000fe200078e33ff */
[----:B------:R-:W-:-:S06]  /*32d0*/  IMAD.MOV.U32 R2, RZ, RZ, R12 ;  /* 0x000000ffff027224 */ /* 0x000fcc00078e000c */
[----:B------:R-:W0:Y:S01]  /*32e0*/  LDC R29, c[0x0][0x610] ;  /* 0x00018400ff1d7b82 */ /* 0x000e220000000800 */
[----:B---34-:R-:W-:Y:S05]  /*32f0*/  @!P0 BRA `(.L_x_41) ;  /* 0x0000000000288947 */ /* 0x018fea0003800000 */
[----:B------:R-:W3:Y:S02]  /*3300*/  LDC R5, c[0x0][0x64c] ;  /* 0x00019300ff057b82 */ /* 0x000ee40000000800 */
        /* <DEDUP_REMOVED lines=9> */
.L_x_41:
[----:B------:R-:W-:Y:S01]  /*33a0*/  ISETP.NE.AND P0, PT, R19, 0x1, PT ;  /* 0x000000011300780c */ /* 0x000fe20003f05270 */
[----:B--2---:R-:W-:Y:S01]  /*33b0*/  VIADD R9, R20, 0xffffffff ;  /* 0xffffffff14097836 */ /* 0x004fe20000000000 */
[----:B-1----:R-:W-:Y:S01]  /*33c0*/  SHF.R.U64 R3, R2, R26, R3 ;  /* 0x0000001a02037219 */ /* 0x002fe20000001203 */
[----:B------:R-:W-:Y:S01]  /*33d0*/  IMAD.MOV R14, RZ, RZ, -R14 ;  /* 0x000000ffff0e7224 */ /* 0x000fe200078e0a0e */
[----:B------:R-:W-:Y:S01]  /*33e0*/  LOP3.LUT R2, R15, R30, RZ, 0xc0, !PT ;  /* 0x0000001e0f027212 */ /* 0x000fe200078ec0ff */
[----:B------:R-:W-:Y:S02]  /*33f0*/  IMAD.MOV.U32 R6, RZ, RZ, R13 ;  /* 0x000000ffff067224 */ /* 0x000fe400078e000d */
[----:B------:R-:W-:Y:S02]  /*3400*/  IMAD.MOV R5, RZ, RZ, -R3 ;  /* 0x000000ffff057224 */ /* 0x000fe400078e0a03 */
[----:B------:R-:W-:Y:S01]  /*3410*/  IMAD R7, R23, R3, R2 ;  /* 0x0000000317077224 */ /* 0x000fe200078e0202 */
[----:B------:R-:W-:Y:S01]  /*3420*/  LOP3.LUT R3, R10, R9, RZ, 0xc0, !PT ;  /* 0x000000090a037212 */ /* 0x000fe200078ec0ff */
[----:B0-----:R-:W-:-:S02]  /*3430*/  IMAD R2, R5, R27, R12 ;  /* 0x0000001b05027224 */ /* 0x001fc400078e020c */
[----:B------:R-:W-:Y:S02]  /*3440*/  @P0 IMAD R22, R21, R14, R4 ;  /* 0x0000000e15160224 */ /* 0x000fe400078e0204 */
[----:B------:R-:W-:Y:S02]  /*3450*/  IMAD R2, R2, R20, R3 ;  /* 0x0000001402027224 */ /* 0x000fe400078e0203 */
[----:B------:R-:W-:Y:S02]  /*3460*/  IMAD R7, R7, R29, R22 ;  /* 0x0000001d07077224 */ /* 0x000fe400078e0216 */
[----:B------:R-:W-:-:S03]  /*3470*/  IMAD.MOV.U32 R5, RZ, RZ, 0x1 ;  /* 0x00000001ff057424 */ /* 0x000fc600078e00ff */
[----:B------:R-:W-:Y:S02]  /*3480*/  SEL R12, R2, R7, !P0 ;  /* 0x00000007020c7207 */ /* 0x000fe40004000000 */
[----:B------:R-:W-:-:S07]  /*3490*/  SEL R7, R7, R2, !P0 ;  /* 0x0000000207077207 */ /* 0x000fce0004000000 */
.L_x_39:
[----:B------:R-:W-:-:S08]  /*34a0*/  NOP ;  /* 0x0000000000007918 */ /* 0x000fd00000000000 */
[----:B------:R-:W0:-:S00]  /*34b0*/  USETMAXREG.DEALLOC.CTAPOOL 0x28 ;  /* 0x00000028000079c8 */ /* 0x000e0000080e0500 */
[----:B0-----:R-:W-:-:S13]  /*34c0*/  ISETP.NE.AND P0, PT, R0, RZ, PT ;  /* 0x000000ff0000720c */ /* 0x001fda0003f05270 */
[----:B------:R-:W-:Y:S05]  /*34d0*/  @P0 EXIT ;  /* 0x000000000000094d */ /* 0x000fea0003800000 */
[----:B------:R-:W-:Y:S01]  /*34e0*/  LOP3.LUT P0, RZ, R5, 0xff, RZ, 0xc0, !PT ;  /* 0x000000ff05ff7812 */ /* 0x000fe2000780c0ff */
[----:B------:R-:W-:Y:S02]  /*34f0*/  IMAD.MOV.U32 R8, RZ, RZ, 0x1 ;  /* 0x00000001ff087424 */ /* 0x000fe400078e00ff */
[----:B------:R-:W-:-:S10]  /*3500*/  IMAD.MOV.U32 R11, RZ, RZ, RZ ;  /* 0x000000ffff0b7224 */ /* 0x000fd400078e00ff */
[----:B------:R-:W-:Y:S05]  /*3510*/  @!P0 BRA `(.L_x_42) ;  /* 0x0000000c00608947 */ /* 0x000fea0003800000 */
[----:B------:R-:W0:Y:S01]  /*3520*/  LDC R0, c[0x0][0x28c] ;  /* 0x0000a300ff007b82 */ /* 0x000e220000000800 */
[----:B------:R-:W-:Y:S01]  /*3530*/  ULDC UR4, c[0x0][0x658] ;  /* 0x0001960000047ab9 */ /* 0x000fe20000000800 */
[----:B------:R-:W-:Y:S01]  /*3540*/  UMOV UR5, 0xffffffff ;  /* 0xffffffff00057882 */ /* 0x000fe20000000000 */
[----:B------:R-:W-:Y:S01]  /*3550*/  UMOV UR7, 0x1 ;  /* 0x0000000100077882 */ /* 0x000fe20000000000 */
[----:B------:R-:W-:Y:S01]  /*3560*/  USHF.L.U32 UR8, UR5, UR4, URZ ;  /* 0x0000000405087299 */ /* 0x000fe2000800063f */
[C---:B------:R-:W-:Y:S01]  /*3570*/  LOP3.LUT P2, RZ, R28.reuse, 0x7f, RZ, 0xc0, !PT ;  /* 0x0000007f1cff7812 */ /* 0x040fe2000784c0ff */
[----:B------:R-:W-:Y:S01]  /*3580*/  ULDC UR6, c[0x0][0xc] ;  /* 0x0000030000067ab9 */ /* 0x000fe20000000800 */
[----:B------:R-:W-:Y:S01]  /*3590*/  USHF.L.U32 UR4, UR7, UR4, URZ ;  /* 0x0000000407047299 */ /* 0x000fe2000800063f */
[----:B------:R-:W-:Y:S01]  /*35a0*/  LOP3.LUT P1, RZ, R28, 0x1f, RZ, 0xc0, !PT ;  /* 0x0000001f1cff7812 */ /* 0x000fe2000782c0ff */
[----:B------:R-:W-:Y:S01]  /*35b0*/  BSSY B0, `(.L_x_42) ;  /* 0x00000ce000007945 */ /* 0x000fe20003800000 */
[----:B------:R-:W-:Y:S01]  /*35c0*/  ULDC UR7, c[0x0][0x10] ;  /* 0x0000040000077ab9 */ /* 0x000fe20000000800 */
[----:B------:R-:W-:Y:S01]  /*35d0*/  ULDC UR5, c[0x0][0x14] ;  /* 0x0000050000057ab9 */ /* 0x000fe20000000800 */
[----:B------:R-:W-:Y:S01]  /*35e0*/  UIMAD.WIDE.U32 UR6, UR6, UR7, URZ ;  /* 0x00000007060672a5 */ /* 0x000fe2000f8e003f */
[----:B------:R-:W-:Y:S01]  /*35f0*/  IMAD.MOV.U32 R9, RZ, RZ, 0x1 ;  /* 0x00000001ff097424 */ /* 0x000fe200078e00ff */
[----:B------:R-:W-:Y:S01]  /*3600*/  PLOP3.LUT P1, PT, P1, P2, PT, 0x8a, 0x0 ;  /* 0x000000000000781c */ /* 0x000fe20000f25172 */
[----:B------:R-:W-:Y:S01]  /*3610*/  IMAD.MOV.U32 R8, RZ, RZ, 0x1 ;  /* 0x00000001ff087424 */ /* 0x000fe200078e00ff */
[----:B------:R-:W-:Y:S01]  /*3620*/  UIMAD.WIDE.U32 UR22, UR6, UR5, URZ ;  /* 0x00000005061672a5 */ /* 0x000fe2000f8e003f */
[----:B------:R-:W-:Y:S01]  /*3630*/  LOP3.LUT R10, R18, 0x2, RZ, 0xfc, !PT ;  /* 0x00000002120a7812 */ /* 0x000fe200078efcff */
[----:B------:R-:W-:Y:S01]  /*3640*/  UIMAD UR13, UR7, UR5, URZ ;  /* 0x00000005070d72a4 */ /* 0x000fe2000f8e023f */
[----:B------:R-:W-:Y:S01]  /*3650*/  IMAD.MOV.U32 R11, RZ, RZ, RZ ;  /* 0x000000ffff0b7224 */ /* 0x000fe200078e00ff */
[----:B------:R-:W-:-:S02]  /*3660*/  ULOP3.LUT UR5, URZ, UR8, URZ, 0x33, !UPT ;  /* 0x000000083f057292 */ /* 0x000fc4000f8e333f */
[----:B------:R-:W-:Y:S01]  /*3670*/  UIADD3 UR13, UR23, UR13, URZ ;  /* 0x0000000d170d7290 */ /* 0x000fe2000fffe03f */
[----:B0-----:R-:W-:Y:S01]  /*3680*/  VIADD R0, R0, 0x7f ;  /* 0x0000007f00007836 */ /* 0x001fe20000000000 */
[----:B------:R-:W-:-:S04]  /*3690*/  ULDC.64 UR30, c[0x0][0x198] ;  /* 0x00006600001e7ab9 */ /* 0x000fc80000000a00 */
[----:B------:R-:W-:-:S04]  /*36a0*/  SHF.R.S32.HI R3, RZ, 0x1f, R0 ;  /* 0x0000001fff037819 */ /* 0x000fc80000011400 */
[----:B------:R-:W-:-:S04]  /*36b0*/  LEA.HI R0, R3, R0, RZ, 0x7 ;  /* 0x0000000003007211 */ /* 0x000fc800078f38ff */
[----:B------:R-:W-:-:S07]  /*36c0*/  SHF.R.S32.HI R0, RZ, 0x7, R0 ;  /* 0x00000007ff007819 */ /* 0x000fce0000011400 */
.L_x_54:
[----:B------:R-:W-:-:S03]  /*36d0*/  UMOV UR6, 0xffffffff ;  /* 0xffffffff00067882 */ /* 0x000fc60000000000 */
[----:B------:R-:W-:Y:S05]  /*36e0*/  BRA.DIV UR6, `(.L_x_43) ;  /* 0x0000001206207947 */ /* 0x000fea000b800000 */
[----:B------:R-:W-:-:S13]  /*36f0*/  ELECT P0, URZ, PT ;  /* 0x00000000003f782f */ /* 0x000fda0003800000 */
.L_x_67:
[----:B------:R-:W0:Y:S01]  /*3700*/  LDC R2, c[0x0][0x28c] ;  /* 0x0000a300ff027b82 */ /* 0x000e220000000800 */
[----:B------:R-:W-:Y:S01]  /*3710*/  BSSY B1, `(.L_x_44) ;  /* 0x0000043000017945 */ /* 0x000fe20003800000 */
[----:B0-----:R-:W-:-:S13]  /*3720*/  ISETP.LT.OR P0, PT, R2, 0x1, !P0 ;  /* 0x000000010200780c */ /* 0x001fda0004701670 */
[----:B------:R-:W-:Y:S05]  /*3730*/  @P0 BRA `(.L_x_45) ;  /* 0x0000000400000947 */ /* 0x000fea0003800000 */
[----:B------:R-:W-:Y:S02]  /*3740*/  IMAD.SHL.U32 R7, R7, 0x80, RZ ;  /* 0x0000008007077824 */ /* 0x000fe400078e00ff */
[----:B------:R-:W-:Y:S02]  /*3750*/  IMAD.SHL.U32 R12, R12, 0x8, RZ ;  /* 0x000000080c0c7824 */ /* 0x000fe400078e00ff */
[----:B------:R-:W-:Y:S02]  /*3760*/  VIADD R15, R0, 0x1 ;  /* 0x00000001000f7836 */ /* 0x000fe40000000000 */
[----:B------:R-:W-:Y:S02]  /*3770*/  IMAD.MOV.U32 R20, RZ, RZ, RZ ;  /* 0x000000ffff147224 */ /* 0x000fe400078e00ff */
[----:B------:R-:W-:Y:S02]  /*3780*/  IMAD.MOV.U32 R2, RZ, RZ, R8 ;  /* 0x000000ffff027224 */ /* 0x000fe400078e0008 */
[----:B------:R-:W-:-:S07]  /*3790*/  IMAD.MOV.U32 R3, RZ, RZ, R11 ;  /* 0x000000ffff037224 */ /* 0x000fce00078e000b */
.L_x_49:
[----:B------:R-:W0:Y:S01]  /*37a0*/  S2R R5, SR_CgaCtaId ;  /* 0x0000000000057919 */ /* 0x000e220000008800 */
[----:B------:R-:W-:-:S04]  /*37b0*/  MOV R4, 0x400 ;  /* 0x0000040000047802 */ /* 0x000fc80000000f00 */
[----:B0-----:R-:W-:Y:S02]  /*37c0*/  LEA R14, R5, R4, 0x18 ;  /* 0x00000004050e7211 */ /* 0x001fe400078ec0ff */
[----:B------:R-:W-:Y:S01]  /*37d0*/  SHF.L.U32 R4, R2, 0x1f, RZ ;  /* 0x0000001f02047819 */ /* 0x000fe200000006ff */
[----:B------:R-:W0:Y:S02]  /*37e0*/  @!P2 LDC R5, c[0x0][0x500] ;  /* 0x00014000ff05ab82 */ /* 0x000e240000000800 */
[----:B------:R-:W-:-:S04]  /*37f0*/  IMAD R13, R3, 0x8, R14 ;  /* 0x00000008030d7824 */ /* 0x000fc800078e020e */
[----:B------:R-:W1:Y:S02]  /*3800*/  SYNCS.PHASECHK.TRANS64.TRYWAIT P0, [R13+URZ+0x30], R4 ;  /* 0x000030040d0075a7 */ /* 0x000e64000800017f */
[----:B-1----:R-:W-:Y:S05]  /*3810*/  @!P0 BRA `(.L_x_46) ;  /* 0x0000000c00f88947 */ /* 0x002fea0003800000 */
.L_x_68:
[----:B-1----:R-:W-:Y:S01]  /*3820*/  PRMT R4, R10, 0x9910, RZ ;  /* 0x000099100a047816 */ /* 0x002fe200000000ff */
[----:B0-----:R0:W-:Y:S03]  /*3830*/  @!P2 SYNCS.ARRIVE.TRANS64 RZ, [R13+URZ], R5 ;  /* 0x000000050dffa9a7 */ /* 0x0011e6000800003f */
[----:B------:R-:W-:-:S13]  /*3840*/  ISETP.NE.AND P0, PT, R4, 0x2, PT ;  /* 0x000000020400780c */ /* 0x000fda0003f05270 */
[----:B0-----:R-:W-:Y:S05]  /*3850*/  @P0 BRA `(.L_x_47) ;  /* 0x0000000000040947 */ /* 0x001fea0003800000 */
[----:B------:R-:W-:Y:S01]  /*3860*/  BPT.TRAP 0x1 ;  /* 0x000000040000795c */ /* 0x000fe20000300000 */
.L_x_47:
[----:B------:R-:W-:Y:S05]  /*3870*/  @P1 BRA `(.L_x_48) ;  /* 0x0000000000041947 */ /* 0x000fea0003800000 */
[----:B------:R-:W-:Y:S01]  /*3880*/  BPT.TRAP 0x1 ;  /* 0x000000040000795c */ /* 0x000fe20000300000 */
.L_x_48:
[C-C-:B------:R-:W-:Y:S01]  /*3890*/  IMAD R4, R3.reuse, 0x8000, R14.reuse ;  /* 0x0000800003047824 */ /* 0x140fe200078e020e */
[----:B------:R-:W-:Y:S01]  /*38a0*/  R2UR UR34, R20 ;  /* 0x00000000142272ca */ /* 0x000fe200000e0000 */
[----:B------:R-:W-:Y:S01]  /*38b0*/  IMAD R14, R3, 0x800, R14 ;  /* 0x00000800030e7824 */ /* 0x000fe200078e020e */
[----:B------:R-:W-:Y:S01]  /*38c0*/  R2UR UR33, R13 ;  /* 0x000000000d2172ca */ /* 0x000fe200000e0000 */
[----:B------:R-:W-:Y:S01]  /*38d0*/  VIADD R15, R15, 0xffffffff ;  /* 0xffffffff0f0f7836 */ /* 0x000fe20000000000 */
[----:B------:R-:W-:Y:S01]  /*38e0*/  R2UR UR24, R4 ;  /* 0x00000000041872ca */ /* 0x000fe200000e0000 */
[----:B------:R-:W-:Y:S01]  /*38f0*/  UIADD3 UR6, UP0, UR30, 0xf0, URZ ;  /* 0x000000f01e067890 */ /* 0x000fe2000ff1e03f */
[----:B------:R-:W-:Y:S01]  /*3900*/  R2UR UR8, R14 ;  /* 0x000000000e0872ca */ /* 0x000fe200000e0000 */
[----:B------:R-:W-:Y:S01]  /*3910*/  UIADD3 UR38, UP1, UR30, 0x1f0, URZ ;  /* 0x000001f01e267890 */ /* 0x000fe2000ff3e03f */
[----:B------:R-:W-:Y:S01]  /*3920*/  R2UR UR36, R6 ;  /* 0x00000000062472ca */ /* 0x000fe200000e0000 */
[----:B------:R-:W-:Y:S01]  /*3930*/  UIADD3.X UR7, URZ, UR31, URZ, UP0, !UPT ;  /* 0x0000001f3f077290 */ /* 0x000fe200087fe43f */
[----:B------:R-:W-:Y:S01]  /*3940*/  R2UR UR35, R7 ;  /* 0x00000000072372ca */ /* 0x000fe200000e0000 */
[----:B------:R-:W-:Y:S01]  /*3950*/  UIADD3.X UR39, URZ, UR31, URZ, UP1, !UPT ;  /* 0x0000001f3f277290 */ /* 0x000fe20008ffe43f */
[----:B------:R-:W-:Y:S01]  /*3960*/  R2UR UR19, R12 ;  /* 0x000000000c1372ca */ /* 0x000fe200000e0000 */
[----:B------:R-:W-:Y:S01]  /*3970*/  UIADD3 UR26, UR34, 0x40, URZ ;  /* 0x00000040221a7890 */ /* 0x000fe2000fffe03f */
[----:B------:R-:W-:Y:S01]  /*3980*/  ISETP.GT.AND P3, PT, R15, 0x1, PT ;  /* 0x000000010f00780c */ /* 0x000fe20003f64270 */
[----:B------:R-:W-:Y:S01]  /*3990*/  VIADD R3, R3, 0x1 ;  /* 0x0000000103037836 */ /* 0x000fe20000000000 */
[----:B------:R-:W-:Y:S01]  /*39a0*/  UMOV UR14, 0x0 ;  /* 0x00000000000e7882 */ /* 0x000fe20000000000 */
[----:B------:R-:W-:Y:S01]  /*39b0*/  UIADD3 UR32, UR24, 0x180, URZ ;  /* 0x0000018018207890 */ /* 0x000fe2000fffe03f */
[----:B------:R-:W-:Y:S01]  /*39c0*/  VIADD R20, R20, 0x80 ;  /* 0x0000008014147836 */ /* 0x000fe20000000000 */
[----:B------:R-:W-:Y:S01]  /*39d0*/  UIADD3 UR24, UR24, 0x4180, URZ ;  /* 0x0000418018187890 */ /* 0x000fe2000fffe03f */
[----:B------:R-:W-:Y:S01]  /*39e0*/  ISETP.NE.AND P0, PT, R3, 0x6, PT ;  /* 0x000000060300780c */ /* 0x000fe20003f05270 */
[----:B------:R-:W-:-:S02]  /*39f0*/  UIADD3 UR16, UR8, 0x30180, URZ ;  /* 0x0003018008107890 */ /* 0x000fc4000fffe03f */
[----:B------:R-:W-:Y:S01]  /*3a00*/  UIADD3 UR8, UR8, 0x30580, URZ ;  /* 0x0003058008087890 */ /* 0x000fe2000fffe03f */
[----:B------:R-:W-:Y:S01]  /*3a10*/  SEL R5, RZ, 0x1, P0 ;  /* 0x00000001ff057807 */ /* 0x000fe20000000000 */
[----:B------:R-:W-:Y:S01]  /*3a20*/  UMOV UR15, 0x10000000 ;  /* 0x10000000000f7882 */ /* 0x000fe20000000000 */
[----:B------:R-:W-:Y:S01]  /*3a30*/  UMOV UR25, UR33 ;  /* 0x0000002100197c82 */ /* 0x000fe20008000000 */
[----:B------:R-:W-:Y:S01]  /*3a40*/  UMOV UR28, UR36 ;  /* 0x00000024001c7c82 */ /* 0x000fe20008000000 */
[----:B------:R-:W-:Y:S01]  /*3a50*/  UMOV UR27, UR35 ;  /* 0x00000023001b7c82 */ /* 0x000fe20008000000 */
[----:B------:R-:W-:Y:S01]  /*3a60*/  UMOV UR17, UR33 ;  /* 0x0000002100117c82 */ /* 0x000fe20008000000 */
[----:B------:R-:W-:Y:S01]  /*3a70*/  UMOV UR18, UR34 ;  /* 0x0000002200127c82 */ /* 0x000fe20008000000 */
[----:B------:R-:W-:Y:S01]  /*3a80*/  UMOV UR20, UR36 ;  /* 0x0000002400147c82 */ /* 0x000fe20008000000 */
[----:B------:R0:W-:Y:S01]  /*3a90*/  UTMALDG.3D [UR32], [UR6], desc[UR14] ;  /* 0x00000e20060075b4 */ /* 0x0001e20008011000 */
[----:B------:R-:W-:Y:S01]  /*3aa0*/  UMOV UR9, UR33 ;  /* 0x0000002100097c82 */ /* 0x000fe20008000000 */
[----:B------:R-:W-:Y:S01]  /*3ab0*/  UMOV UR11, UR19 ;  /* 0x00000013000b7c82 */ /* 0x000fe20008000000 */
[----:B------:R-:W-:Y:S01]  /*3ac0*/  UMOV UR12, UR36 ;  /* 0x00000024000c7c82 */ /* 0x000fe20008000000 */
[----:B------:R-:W-:Y:S01]  /*3ad0*/  UMOV UR10, UR26 ;  /* 0x0000001a000a7c82 */ /* 0x000fe20008000000 */
[----:B------:R-:W-:-:S02]  /*3ae0*/  LOP3.LUT R2, R2, R5, RZ, 0x3c, !PT ;  /* 0x0000000502027212 */ /* 0x000fc400078e3cff */
[----:B------:R-:W-:Y:S01]  /*3af0*/  SEL R3, R3, RZ, P0 ;  /* 0x000000ff03037207 */ /* 0x000fe20000000000 */
[----:B------:R0:W-:Y:S01]  /*3b00*/  UTMALDG.3D [UR24], [UR6], desc[UR14] ;  /* 0x00000e18060075b4 */ /* 0x0001e20008011000 */
[----:B------:R0:W-:Y:S01]  /*3b10*/  UTMALDG.3D [UR16], [UR38], desc[UR14] ;  /* 0x00000e10260075b4 */ /* 0x0001e20008011000 */
[----:B------:R0:W-:Y:S02]  /*3b20*/  UTMALDG.3D [UR8], [UR38], desc[UR14] ;  /* 0x00000e08260075b4 */ /* 0x0001e40008011000 */
[----:B0-----:R-:W-:Y:S05]  /*3b30*/  @P3 BRA `(.L_x_49) ;  /* 0xfffffffc00183947 */ /* 0x001fea000383ffff */
.L_x_45:
[----:B------:R-:W-:Y:S05]  /*3b40*/  BSYNC B1 ;  /* 0x0000000000017941 */ /* 0x000fea0003800000 */
.L_x_44:
[----:B------:R-:W-:Y:S01]  /*3b50*/  LOP3.LUT P3, RZ, R9, 0xff, RZ, 0xc0, !PT ;  /* 0x000000ff09ff7812 */ /* 0x000fe2000786c0ff */
[----:B------:R-:W-:Y:S01]  /*3b60*/  IMAD.IADD R4, R0, 0x1, R11 ;  /* 0x0000000100047824 */ /* 0x000fe200078e020b */
[----:B------:R-:W-:Y:S01]  /*3b70*/  IADD3 R16, P4, R16, UR22, RZ ;  /* 0x0000001610107c10 */ /* 0x000fe2000ff9e0ff */
[----:B------:R-:W-:Y:S01]  /*3b80*/  ULDC.64 UR6, c[0x0][0x650] ;  /* 0x0001940000067ab9 */ /* 0x000fe20000000a00 */
[----:B------:R-:W-:Y:S01]  /*3b90*/  BSSY B1, `(.L_x_50) ;  /* 0x000006d000017945 */ /* 0x000fe20003800000 */
[----:B------:R-:W-:Y:S01]  /*3ba0*/  IMAD.MOV.U32 R7, RZ, RZ, -0x1 ;  /* 0xffffffffff077424 */ /* 0x000fe200078e00ff */
[----:B------:R-:W-:Y:S01]  /*3bb0*/  ISETP.GT.U32.AND P0, PT, R4, 0x5, PT ;  /* 0x000000050400780c */ /* 0x000fe20003f04070 */
[----:B------:R-:W-:Y:S01]  /*3bc0*/  IMAD.MOV.U32 R12, RZ, RZ, -0x1 ;  /* 0xffffffffff0c7424 */ /* 0x000fe200078e00ff */
[----:B------:R-:W-:Y:S01]  /*3bd0*/  IADD3.X R17, R17, UR13, RZ, P4, !PT ;  /* 0x0000000d11117c10 */ /* 0x000fe2000a7fe4ff */
[----:B------:R-:W-:Y:S01]  /*3be0*/  IMAD.MOV.U32 R6, RZ, RZ, -0x1 ;  /* 0xffffffffff067424 */ /* 0x000fe200078e00ff */
[----:B------:R-:W-:-:S02]  /*3bf0*/  ISETP.LT.U32.AND P0, PT, R0, 0x6, P0 ;  /* 0x000000060000780c */ /* 0x000fc40000701070 */
[----:B------:R-:W-:Y:S01]  /*3c00*/  PRMT R9, RZ, 0x7610, R9 ;  /* 0x00007610ff097816 */ /* 0x000fe20000000009 */
[----:B------:R-:W0:Y:S01]  /*3c10*/  @P3 S2R R3, SR_CgaCtaId ;  /* 0x0000000000033919 */ /* 0x000e220000008800 */
[----:B------:R-:W-:-:S04]  /*3c20*/  @P3 MOV R2, 0x400 ;  /* 0x0000040000023802 */ /* 0x000fc80000000f00 */
[----:B0-----:R-:W-:Y:S01]  /*3c30*/  @P3 LEA R5, R3, R2, 0x18 ;  /* 0x0000000203053211 */ /* 0x001fe200078ec0ff */
[----:B------:R-:W-:-:S03]  /*3c40*/  IMAD.WIDE.U32 R2, R4, -0x55555555, RZ ;  /* 0xaaaaaaab04027825 */ /* 0x000fc600078e00ff */
[----:B------:R0:W-:Y:S01]  /*3c50*/  @P3 SYNCS.ARRIVE.TRANS64.A1T0 RZ, [R5+URZ+0x78], RZ ;  /* 0x000078ff05ff39a7 */ /* 0x0001e2000810003f */
[----:B------:R-:W-:Y:S02]  /*3c60*/  ISETP.GE.U32.AND P3, PT, R0, 0x6, PT ;  /* 0x000000060000780c */ /* 0x000fe40003f66070 */
[----:B------:R-:W-:Y:S02]  /*3c70*/  PRMT R2, RZ, 0x7610, R2 ;  /* 0x00007610ff027816 */ /* 0x000fe40000000002 */
[----:B0-----:R-:W-:Y:S02]  /*3c80*/  SHF.R.U32.HI R5, RZ, 0x2, R3 ;  /* 0x00000002ff057819 */ /* 0x001fe40000011603 */
[----:B------:R-:W-:Y:S02]  /*3c90*/  SEL R3, RZ, 0x1, !P0 ;  /* 0x00000001ff037807 */ /* 0x000fe40004000000 */
[----:B------:R-:W-:Y:S01]  /*3ca0*/  ISETP.GE.U32.AND P0, PT, R16, UR6, PT ;  /* 0x0000000610007c0c */ /* 0x000fe2000bf06070 */
[----:B------:R-:W-:Y:S01]  /*3cb0*/  IMAD R11, R5, -0x6, R4 ;  /* 0xfffffffa050b7824 */ /* 0x000fe200078e0204 */
[----:B------:R-:W-:-:S02]  /*3cc0*/  LOP3.LUT R8, R8, R3, RZ, 0x3c, !PT ;  /* 0x0000000308087212 */ /* 0x000fc400078e3cff */
[----:B------:R-:W-:Y:S02]  /*3cd0*/  ISETP.GE.U32.AND.EX P0, PT, R17, UR7, PT, P0 ;  /* 0x0000000711007c0c */ /* 0x000fe4000bf06100 */
[----:B------:R-:W-:-:S11]  /*3ce0*/  @P3 LOP3.LUT R8, R8, 0x1, R5, 0x78, !PT ;  /* 0x0000000108083812 */ /* 0x000fd600078e7805 */
[----:B------:R-:W-:Y:S05]  /*3cf0*/  @P0 BRA `(.L_x_51) ;  /* 0x0000000400580947 */ /* 0x000fea0003800000 */
[----:B------:R-:W-:Y:S01]  /*3d00*/  ULDC.64 UR6, c[0x0][0x628] ;  /* 0x00018a0000067ab9 */ /* 0x000fe20000000a00 */
[----:B------:R-:W0:Y:S01]  /*3d10*/  S2R R13, SR_CTAID.X ;  /* 0x00000000000d7919 */ /* 0x000e220000002500 */
[----:B------:R-:W-:Y:S01]  /*3d20*/  ISETP.NE.U32.AND P0, PT, RZ, UR6, PT ;  /* 0x00000006ff007c0c */ /* 0x000fe2000bf05070 */
[----:B------:R-:W-:Y:S01]  /*3d30*/  ULDC UR9, c[0x0][0x630] ;  /* 0x00018c0000097ab9 */ /* 0x000fe20000000800 */
[----:B------:R-:W-:Y:S01]  /*3d40*/  IMAD.MOV.U32 R2, RZ, RZ, R16 ;  /* 0x000000ffff027224 */ /* 0x000fe200078e0010 */
[----:B------:R-:W1:Y:S01]  /*3d50*/  S2R R12, SR_CTAID.Y ;  /* 0x00000000000c7919 */ /* 0x000e620000002600 */
[----:B------:R-:W-:Y:S01]  /*3d60*/  ISETP.NE.AND.EX P0, PT, RZ, UR7, PT, P0 ;  /* 0x00000007ff007c0c */ /* 0x000fe2000bf05300 */
[----:B------:R-:W-:-:S12]  /*3d70*/  IMAD.MOV.U32 R3, RZ, RZ, R17 ;  /* 0x000000ffff037224 */ /* 0x000fd800078e0011 */
[----:B------:R-:W-:Y:S05]  /*3d80*/  @!P0 BRA `(.L_x_52) ;  /* 0x0000000000288947 */ /* 0x000fea0003800000 */
[----:B------:R-:W-:Y:S02]  /*3d90*/  ULDC UR8, c[0x0][0x634] ;  /* 0x00018d0000087ab9 */ /* 0x000fe40000000800 */
[----:B------:R-:W-:-:S05]  /*3da0*/  IADD3 R7, P0, R16, UR8, RZ ;  /* 0x0000000810077c10 */ /* 0x000fca000ff1e0ff */
[----:B------:R-:W-:-:S04]  /*3db0*/  IMAD.X R15, RZ, RZ, R17, P0 ;  /* 0x000000ffff0f7224 */ /* 0x000fc800000e0611 */
[----:B------:R-:W-:-:S04]  /*3dc0*/  IMAD.WIDE.U32 R4, R15, UR6, RZ ;  /* 0x000000060f047c25 */ /* 0x000fc8000f8e00ff */
[----:B------:R-:W-:-:S04]  /*3dd0*/  IMAD.WIDE.U32 R4, P0, R7, UR7, R4 ;  /* 0x0000000707047c25 */ /* 0x000fc8000f800004 */
[----:B------:R-:W-:-:S04]  /*3de0*/  IMAD.WIDE.U32 R6, R7, UR6, RZ ;  /* 0x0000000607067c25 */ /* 0x000fc8000f8e00ff */
[----:B------:R-:W-:Y:S01]  /*3df0*/  IMAD.X R3, RZ, RZ, RZ, P0 ;  /* 0x000000ffff037224 */ /* 0x000fe200000e06ff */
[----:B------:R-:W-:Y:S01]  /*3e00*/  IADD3 RZ, P0, R7, R4, RZ ;  /* 0x0000000407ff7210 */ /* 0x000fe20007f1e0ff */
[----:B------:R-:W-:-:S04]  /*3e10*/  IMAD.MOV.U32 R2, RZ, RZ, R5 ;  /* 0x000000ffff027224 */ /* 0x000fc800078e0005 */
[----:B------:R-:W-:-:S08]  /*3e20*/  IMAD.WIDE.U32.X R2, R15, UR7, R2, P0 ;  /* 0x000000070f027c25 */ /* 0x000fd000080e0402 */
.L_x_52:
[--C-:B------:R-:W-:Y:S01]  /*3e30*/  SHF.R.U64 R6, R2, UR9, R3.reuse ;  /* 0x0000000902067c19 */ /* 0x100fe20008001203 */
[----:B------:R-:W-:Y:S01]  /*3e40*/  ULDC.64 UR6, c[0x0][0x620] ;  /* 0x0001880000067ab9 */ /* 0x000fe20000000a00 */
[----:B------:R-:W-:Y:S01]  /*3e50*/  SHF.R.U32.HI R2, RZ, UR9, R3 ;  /* 0x00000009ff027c19 */ /* 0x000fe20008011603 */
[----:B------:R-:W-:Y:S01]  /*3e60*/  IMAD.MOV.U32 R3, RZ, RZ, R17 ;  /* 0x000000ffff037224 */ /* 0x000fe200078e0011 */
[----:B------:R-:W-:Y:S01]  /*3e70*/  IADD3 R5, P0, RZ, -R6, RZ ;  /* 0x80000006ff057210 */ /* 0x000fe20007f1e0ff */
[----:B------:R-:W2:Y:S01]  /*3e80*/  LDC R22, c[0x0][0x144] ;  /* 0x00005100ff167b82 */ /* 0x000ea20000000800 */
[----:B0-----:R-:W-:Y:S01]  /*3e90*/  I2FP.F32.U32 R7, R13 ;  /* 0x0000000d00077245 */ /* 0x001fe20000201000 */
[----:B------:R-:W-:Y:S02]  /*3ea0*/  ULDC.64 UR8, c[0x0][0x640] ;  /* 0x0001900000087ab9 */ /* 0x000fe40000000a00 */
[----:B------:R-:W-:Y:S01]  /*3eb0*/  IMAD.X R2, RZ, RZ, ~R2, P0 ;  /* 0x000000ffff027224 */ /* 0x000fe200000e0e02 */
[----:B------:R-:W-:-:S03]  /*3ec0*/  ISETP.NE.U32.AND P0, PT, RZ, UR8, PT ;  /* 0x00000008ff007c0c */ /* 0x000fc6000bf05070 */
[----:B------:R-:W-:Y:S01]  /*3ed0*/  IMAD R4, R2, UR6, RZ ;  /* 0x0000000602047c24 */ /* 0x000fe2000f8e02ff */
[----:B------:R-:W0:Y:S01]  /*3ee0*/  LDC R15, c[0x0][0x148] ;  /* 0x00005200ff0f7b82 */ /* 0x000e220000000800 */
[----:B------:R-:W-:Y:S01]  /*3ef0*/  IMAD.MOV.U32 R2, RZ, RZ, R16 ;  /* 0x000000ffff027224 */ /* 0x000fe200078e0010 */
[----:B------:R-:W-:-:S03]  /*3f00*/  ISETP.NE.AND.EX P0, PT, RZ, UR9, PT, P0 ;  /* 0x00000009ff007c0c */ /* 0x000fc6000bf05300 */
[----:B------:R-:W-:Y:S01]  /*3f10*/  IMAD.WIDE.U32 R2, R5, UR6, R2 ;  /* 0x0000000605027c25 */ /* 0x000fe2000f8e0002 */
[----:B------:R-:W-:-:S03]  /*3f20*/  ULDC UR6, c[0x0][0x150] ;  /* 0x0000540000067ab9 */ /* 0x000fc60000000800 */
[----:B------:R-:W-:Y:S02]  /*3f30*/  IMAD R5, R5, UR7, R4 ;  /* 0x0000000705057c24 */ /* 0x000fe4000f8e0204 */
[----:B------:R-:W-:Y:S01]  /*3f40*/  FMUL R4, R7, UR6 ;  /* 0x0000000607047c20 */ /* 0x000fe20008400000 */
[----:B------:R-:W-:Y:S01]  /*3f50*/  ULDC UR6, c[0x0][0x618] ;  /* 0x0001860000067ab9 */ /* 0x000fe20000000800 */
[----:B------:R-:W-:Y:S01]  /*3f60*/  ULDC UR7, c[0x0][0x154] ;  /* 0x0000550000077ab9 */ /* 0x000fe20000000800 */
[----:B------:R-:W-:-:S03]  /*3f70*/  IMAD.IADD R3, R3, 0x1, R5 ;  /* 0x0000000103037824 */ /* 0x000fc600078e0205 */
[----:B------:R-:W3:Y:S02]  /*3f80*/  F2I.U32.TRUNC.NTZ R4, R4 ;  /* 0x0000000400047305 */ /* 0x000ee4000020f000 */
[----:B------:R-:W-:Y:S02]  /*3f90*/  SHF.R.U64 R7, R2, UR6, R3 ;  /* 0x0000000602077c19 */ /* 0x000fe40008001203 */
[----:B-1----:R-:W-:-:S05]  /*3fa0*/  I2FP.F32.U32 R2, R12 ;  /* 0x0000000c00027245 */ /* 0x002fca0000201000 */
[----:B------:R-:W-:Y:S01]  /*3fb0*/  FMUL R21, R2, UR7 ;  /* 0x0000000702157c20 */ /* 0x000fe20008400000 */
[----:B------:R-:W-:Y:S01]  /*3fc0*/  SHF.R.U32.HI R2, RZ, UR6, R3 ;  /* 0x00000006ff027c19 */ /* 0x000fe20008011603 */
[----:B------:R-:W-:Y:S01]  /*3fd0*/  ULDC UR6, c[0x0][0x608] ;  /* 0x0001820000067ab9 */ /* 0x000fe20000000800 */
[----:B------:R-:W-:Y:S02]  /*3fe0*/  ULDC UR7, c[0x0][0x648] ;  /* 0x0001920000077ab9 */ /* 0x000fe40000000800 */
[--C-:B------:R-:W-:Y:S01]  /*3ff0*/  SHF.R.U64 R20, R7, UR6, R2.reuse ;  /* 0x0000000607147c19 */ /* 0x100fe20008001202 */
[----:B------:R-:W1:Y:S01]  /*4000*/  F2I.U32.TRUNC.NTZ R21, R21 ;  /* 0x0000001500157305 */ /* 0x000e62000020f000 */
[----:B------:R-:W-:Y:S01]  /*4010*/  SHF.R.U32.HI R3, RZ, UR6, R2 ;  /* 0x00000006ff037c19 */ /* 0x000fe20008011602 */
[----:B------:R-:W-:Y:S01]  /*4020*/  ULDC UR6, c[0x0][0x658] ;  /* 0x0001960000067ab9 */ /* 0x000fe20000000800 */
[----:B---3--:R-:W-:Y:S02]  /*4030*/  IMAD.MOV R4, RZ, RZ, -R4 ;  /* 0x000000ffff047224 */ /* 0x008fe400078e0a04 */
[----:B------:R-:W-:-:S02]  /*4040*/  SHF.R.U64 R14, R20, UR6, R3 ;  /* 0x00000006140e7c19 */ /* 0x000fc40008001203 */
[----:B------:R-:W-:Y:S01]  /*4050*/  SHF.R.U32.HI R23, RZ, UR6, R3 ;  /* 0x00000006ff177c19 */ /* 0x000fe20008011603 */
[----:B--2---:R-:W-:Y:S02]  /*4060*/  IMAD R13, R22, R4, R13 ;  /* 0x00000004160d7224 */ /* 0x004fe400078e020d */
[----:B------:R-:W-:Y:S02]  /*4070*/  IMAD.MOV.U32 R2, RZ, RZ, R14 ;  /* 0x000000ffff027224 */ /* 0x000fe400078e000e */
[----:B------:R-:W-:Y:S01]  /*4080*/  IMAD.MOV.U32 R3, RZ, RZ, R23 ;  /* 0x000000ffff037224 */ /* 0x000fe200078e0017 */
[----:B------:R-:W-:Y:S06]  /*4090*/  @!P0 BRA `(.L_x_53) ;  /* 0x0000000000288947 */ /* 0x000fec0003800000 */
[----:B------:R-:W-:Y:S02]  /*40a0*/  ULDC UR6, c[0x0][0x64c] ;  /* 0x0001930000067ab9 */ /* 0x000fe40000000800 */
[----:B------:R-:W-:-:S05]  /*40b0*/  IADD3 R3, P0, R14, UR6, RZ ;  /* 0x000000060e037c10 */ /* 0x000fca000ff1e0ff */
[----:B------:R-:W-:-:S04]  /*40c0*/  IMAD.X R23, RZ, RZ, R23, P0 ;  /* 0x000000ffff177224 */ /* 0x000fc800000e0617 */
[----:B------:R-:W-:-:S04]  /*40d0*/  IMAD.WIDE.U32 R4, R23, UR8, RZ ;  /* 0x0000000817047c25 */ /* 0x000fc8000f8e00ff */
[----:B------:R-:W-:-:S04]  /*40e0*/  IMAD.WIDE.U32 R4, P0, R3, UR9, R4 ;  /* 0x0000000903047c25 */ /* 0x000fc8000f800004 */
[----:B------:R-:W-:-:S04]  /*40f0*/  IMAD.WIDE.U32 R2, R3, UR8, RZ ;  /* 0x0000000803027c25 */ /* 0x000fc8000f8e00ff */
[----:B------:R-:W-:Y:S01]  /*4100*/  IMAD.MOV.U32 R2, RZ, RZ, R5 ;  /* 0x000000ffff027224 */ /* 0x000fe200078e0005 */
[----:B------:R-:W-:Y:S01]  /*4110*/  IADD3 RZ, P3, R3, R4, RZ ;  /* 0x0000000403ff7210 */ /* 0x000fe20007f7e0ff */
[----:B------:R-:W-:-:S04]  /*4120*/  IMAD.X R3, RZ, RZ, RZ, P0 ;  /* 0x000000ffff037224 */ /* 0x000fc800000e06ff */
[----:B------:R-:W-:-:S08]  /*4130*/  IMAD.WIDE.U32.X R2, R23, UR9, R2, P3 ;  /* 0x0000000917027c25 */ /* 0x000fd000098e0402 */
.L_x_53:
[----:B------:R-:W-:Y:S01]  /*4140*/  ISETP.NE.AND P0, PT, R19, 0x1, PT ;  /* 0x000000011300780c */ /* 0x000fe20003f05270 */
[----:B------:R-:W-:Y:S01]  /*4150*/  ULDC UR6, c[0x0][0x600] ;  /* 0x0001800000067ab9 */ /* 0x000fe20000000800 */
[----:B------:R-:W-:Y:S01]  /*4160*/  SHF.R.U64 R3, R2, UR7, R3 ;  /* 0x0000000702037c19 */ /* 0x000fe20008001203 */
[----:B------:R-:W-:Y:S01]  /*4170*/  UIADD3 UR7, UR6, -0x1, URZ ;  /* 0xffffffff06077890 */ /* 0x000fe2000fffe03f */
[----:B------:R-:W-:Y:S01]  /*4180*/  LOP3.LUT R20, R20, UR5, RZ, 0xc0, !PT ;  /* 0x0000000514147c12 */ /* 0x000fe2000f8ec0ff */
[----:B-1----:R-:W-:Y:S01]  /*4190*/  IMAD.MOV R21, RZ, RZ, -R21 ;  /* 0x000000ffff157224 */ /* 0x002fe200078e0a15 */
[----:B------:R-:W-:Y:S01]  /*41a0*/  ULDC UR8, c[0x0][0x638] ;  /* 0x00018e0000087ab9 */ /* 0x000fe20000000800 */
[----:B------:R-:W-:Y:S02]  /*41b0*/  IMAD.MOV R5, RZ, RZ, -R3 ;  /* 0x000000ffff057224 */ /* 0x000fe400078e0a03 */
[----:B------:R-:W-:Y:S01]  /*41c0*/  LOP3.LUT R7, R7, UR7, RZ, 0xc0, !PT ;  /* 0x0000000707077c12 */ /* 0x000fe2000f8ec0ff */
[----:B------:R-:W-:Y:S01]  /*41d0*/  IMAD R20, R3, UR4, R20 ;  /* 0x0000000403147c24 */ /* 0x000fe2000f8e0214 */
[----:B------:R-:W-:Y:S01]  /*41e0*/  ULDC UR7, c[0x0][0x610] ;  /* 0x0001840000077ab9 */ /* 0x000fe20000000800 */
[----:B------:R-:W-:-:S02]  /*41f0*/  IMAD R14, R5, UR8, R14 ;  /* 0x00000008050e7c24 */ /* 0x000fc4000f8e020e */
[----:B0-----:R-:W-:Y:S02]  /*4200*/  @P0 IMAD R13, R15, R21, R12 ;  /* 0x000000150f0d0224 */ /* 0x001fe400078e020c */
[----:B------:R-:W-:Y:S02]  /*4210*/  IMAD R14, R14, UR6, R7 ;  /* 0x000000060e0e7c24 */ /* 0x000fe4000f8e0207 */
[----:B------:R-:W-:Y:S02]  /*4220*/  IMAD R13, R20, UR7, R13 ;  /* 0x00000007140d7c24 */ /* 0x000fe4000f8e020d */
[----:B------:R-:W-:-:S03]  /*4230*/  IMAD.MOV.U32 R2, RZ, RZ, 0x1 ;  /* 0x00000001ff027424 */ /* 0x000fc600078e00ff */
[----:B------:R-:W-:Y:S02]  /*4240*/  SEL R12, R14, R13, !P0 ;  /* 0x0000000d0e0c7207 */ /* 0x000fe40004000000 */
[----:B------:R-:W-:-:S07]  /*4250*/  SEL R7, R13, R14, !P0 ;  /* 0x0000000e0d077207 */ /* 0x000fce0004000000 */
.L_x_51:
[----:B------:R-:W-:Y:S05]  /*4260*/  BSYNC B1 ;  /* 0x0000000000017941 */ /* 0x000fea0003800000 */
.L_x_50:
[----:B------:R-:W-:-:S13]  /*4270*/  LOP3.LUT P0, RZ, R2, 0xff, RZ, 0xc0, !PT ;  /* 0x000000ff02ff7812 */ /* 0x000fda000780c0ff */
[----:B------:R-:W-:Y:S05]  /*4280*/  @P0 BRA `(.L_x_54) ;  /* 0xfffffff400100947 */ /* 0x000fea000383ffff */
[----:B------:R-:W-:Y:S05]  /*4290*/  BSYNC B0 ;  /* 0x0000000000007941 */ /* 0x000fea0003800000 */
.L_x_42:
[----:B------:R-:W-:-:S03]  /*42a0*/  UMOV UR6, 0xffffffff ;  /* 0xffffffff00067882 */ /* 0x000fc60000000000 */
[----:B------:R-:W-:Y:S05]  /*42b0*/  BRA.DIV UR6, `(.L_x_55) ;  /* 0x0000000606647947 */ /* 0x000fea000b800000 */
[----:B------:R-:W-:-:S13]  /*42c0*/  ELECT P0, URZ, PT ;  /* 0x00000000003f782f */ /* 0x000fda0003800000 */
.L_x_71:
[----:B------:R-:W-:Y:S04]  /*42d0*/  BSSY B0, `(.L_x_56) ;  /* 0x000003d000007945 */ /* 0x000fe80003800000 */
[----:B------:R-:W-:Y:S05]  /*42e0*/  @!P0 BRA `(.L_x_57) ;  /* 0x0000000000ec8947 */ /* 0x000fea0003800000 */
[----:B------:R-:W-:-:S04]  /*42f0*/  LOP3.LUT R18, R18, 0x2, RZ, 0xfc, !PT ;  /* 0x0000000212127812 */ /* 0x000fc800078efcff */
[----:B------:R-:W-:-:S13]  /*4300*/  ISETP.NE.AND P0, PT, R18, 0x3, PT ;  /* 0x000000031200780c */ /* 0x000fda0003f05270 */
[----:B------:R-:W-:Y:S05]  /*4310*/  @!P0 BRA `(.L_x_58) ;  /* 0x0000000000048947 */ /* 0x000fea0003800000 */
[----:B------:R-:W-:Y:S01]  /*4320*/  BPT.TRAP 0x1 ;  /* 0x000000040000795c */ /* 0x000fe20000300000 */
.L_x_58:
[----:B------:R-:W0:Y:S01]  /*4330*/  S2R R3, SR_CgaCtaId ;  /* 0x0000000000037919 */ /* 0x000e220000008800 */
[----:B------:R-:W-:Y:S02]  /*4340*/  MOV R0, 0x400 ;  /* 0x0000040000007802 */ /* 0x000fe40000000f00 */
[----:B------:R-:W-:Y:S02]  /*4350*/  SHF.L.U32 R2, R8, 0x1f, RZ ;  /* 0x0000001f08027819 */ /* 0x000fe400000006ff */
[----:B0-----:R-:W-:-:S05]  /*4360*/  LEA R0, R3, R0, 0x18 ;  /* 0x0000000003007211 */ /* 0x001fca00078ec0ff */
[----:B------:R-:W-:-:S04]  /*4370*/  VIADD R0, R0, 0x30 ;  /* 0x0000003000007836 */ /* 0x000fc80000000000 */
[C---:B------:R-:W-:Y:S02]  /*4380*/  IMAD R5, R11.reuse, 0x8, R0 ;  /* 0x000000080b057824 */ /* 0x040fe400078e0200 */
[----:B------:R-:W-:Y:S02]  /*4390*/  VIADD R11, R11, 0x1 ;  /* 0x000000010b0b7836 */ /* 0x000fe40000000000 */
[----:B------:R-:W0:Y:S03]  /*43a0*/  SYNCS.PHASECHK.TRANS64.TRYWAIT P0, [R5+URZ], R2 ;  /* 0x00000002050075a7 */ /* 0x000e26000800017f */
[----:B------:R-:W-:-:S04]  /*43b0*/  ISETP.NE.AND P1, PT, R11, 0x6, PT ;  /* 0x000000060b00780c */ /* 0x000fc80003f25270 */
[----:B------:R-:W-:Y:S02]  /*43c0*/  SEL R3, RZ, 0x1, P1 ;  /* 0x00000001ff037807 */ /* 0x000fe40000800000 */
[----:B------:R-:W-:Y:S02]  /*43d0*/  SEL R11, R11, RZ, P1 ;  /* 0x000000ff0b0b7207 */ /* 0x000fe40000800000 */
[----:B------:R-:W-:-:S03]  /*43e0*/  LOP3.LUT R8, R8, R3, RZ, 0x3c, !PT ;  /* 0x0000000308087212 */ /* 0x000fc600078e3cff */
[----:B------:R-:W-:Y:S01]  /*43f0*/  IMAD R7, R11, 0x8, R0 ;  /* 0x000000080b077824 */ /* 0x000fe200078e0200 */
[----:B------:R-:W-:Y:S01]  /*4400*/  SHF.L.U32 R4, R8, 0x1f, RZ ;  /* 0x0000001f08047819 */ /* 0x000fe200000006ff */
[----:B0-----:R-:W-:Y:S06]  /*4410*/  @!P0 BRA `(.L_x_59) ;  /* 0x0000000400308947 */ /* 0x001fec0003800000 */
.L_x_72:
[----:B------:R-:W1:Y:S01]  /*4420*/  SYNCS.PHASECHK.TRANS64.TRYWAIT P0, [R7+URZ], R4 ;  /* 0x00000004070075a7 */ /* 0x000e62000800017f */
[----:B0-----:R-:W-:-:S05]  /*4430*/  VIADD R2, R11, 0x1 ;  /* 0x000000010b027836 */ /* 0x001fca0000000000 */
[----:B------:R-:W-:-:S04]  /*4440*/  ISETP.NE.AND P1, PT, R2, 0x6, PT ;  /* 0x000000060200780c */ /* 0x000fc80003f25270 */
[----:B------:R-:W-:Y:S02]  /*4450*/  SEL R3, RZ, 0x1, P1 ;  /* 0x00000001ff037807 */ /* 0x000fe40000800000 */
[----:B------:R-:W-:Y:S02]  /*4460*/  SEL R9, R2, RZ, P1 ;  /* 0x000000ff02097207 */ /* 0x000fe40000800000 */
[----:B------:R-:W-:-:S03]  /*4470*/  LOP3.LUT R8, R8, R3, RZ, 0x3c, !PT ;  /* 0x0000000308087212 */ /* 0x000fc600078e3cff */
[----:B------:R-:W-:Y:S01]  /*4480*/  IMAD R6, R9, 0x8, R0 ;  /* 0x0000000809067824 */ /* 0x000fe200078e0200 */
[----:B------:R-:W-:Y:S01]  /*4490*/  SHF.L.U32 R5, R8, 0x1f, RZ ;  /* 0x0000001f08057819 */ /* 0x000fe200000006ff */
[----:B-1----:R-:W-:Y:S06]  /*44a0*/  @!P0 BRA `(.L_x_60) ;  /* 0x0000000400208947 */ /* 0x002fec0003800000 */
.L_x_73:
[----:B------:R-:W1:Y:S01]  /*44b0*/  SYNCS.PHASECHK.TRANS64.TRYWAIT P0, [R6+URZ], R5 ;  /* 0x00000005060075a7 */ /* 0x000e62000800017f */
[----:B------:R-:W-:-:S05]  /*44c0*/  VIADD R2, R9, 0x1 ;  /* 0x0000000109027836 */ /* 0x000fca0000000000 */
[----:B------:R-:W-:-:S04]  /*44d0*/  ISETP.NE.AND P1, PT, R2, 0x6, PT ;  /* 0x000000060200780c */ /* 0x000fc80003f25270 */
[----:B------:R-:W-:Y:S02]  /*44e0*/  SEL R3, RZ, 0x1, P1 ;  /* 0x00000001ff037807 */ /* 0x000fe40000800000 */
[----:B0-----:R-:W-:Y:S02]  /*44f0*/  SEL R7, R2, RZ, P1 ;  /* 0x000000ff02077207 */ /* 0x001fe40000800000 */
[----:B------:R-:W-:-:S03]  /*4500*/  LOP3.LUT R8, R8, R3, RZ, 0x3c, !PT ;  /* 0x0000000308087212 */ /* 0x000fc600078e3cff */
[----:B------:R-:W-:Y:S01]  /*4510*/  IMAD R9, R7, 0x8, R0 ;  /* 0x0000000807097824 */ /* 0x000fe200078e0200 */
[----:B------:R-:W-:Y:S01]  /*4520*/  SHF.L.U32 R4, R8, 0x1f, RZ ;  /* 0x0000001f08047819 */ /* 0x000fe200000006ff */
[----:B-1----:R-:W-:Y:S06]  /*4530*/  @!P0 BRA `(.L_x_61) ;  /* 0x0000000400108947 */ /* 0x002fec0003800000 */
.L_x_74:
[----:B------:R-:W1:Y:S01]  /*4540*/  SYNCS.PHASECHK.TRANS64.TRYWAIT P0, [R9+URZ], R4 ;  /* 0x00000004090075a7 */ /* 0x000e62000800017f */
[----:B------:R-:W-:-:S05]  /*4550*/  VIADD R2, R7, 0x1 ;  /* 0x0000000107027836 */ /* 0x000fca0000000000 */
[----:B------:R-:W-:-:S04]  /*4560*/  ISETP.NE.AND P1, PT, R2, 0x6, PT ;  /* 0x000000060200780c */ /* 0x000fc80003f25270 */
[----:B------:R-:W-:Y:S02]  /*4570*/  SEL R3, RZ, 0x1, P1 ;  /* 0x00000001ff037807 */ /* 0x000fe40000800000 */
[----:B------:R-:W-:Y:S02]  /*4580*/  SEL R7, R2, RZ, P1 ;  /* 0x000000ff02077207 */ /* 0x000fe40000800000 */
[----:B------:R-:W-:-:S03]  /*4590*/  LOP3.LUT R11, R8, R3, RZ, 0x3c, !PT ;  /* 0x00000003080b7212 */ /* 0x000fc600078e3cff */
[----:B0-----:R-:W-:Y:S01]  /*45a0*/  IMAD R6, R7, 0x8, R0 ;  /* 0x0000000807067824 */ /* 0x001fe200078e0200 */
[----:B------:R-:W-:Y:S01]  /*45b0*/  SHF.L.U32 R5, R11, 0x1f, RZ ;  /* 0x0000001f0b057819 */ /* 0x000fe200000006ff */
[----:B-1----:R-:W-:Y:S06]  /*45c0*/  @!P0 BRA `(.L_x_62) ;  /* 0x0000000400008947 */ /* 0x002fec0003800000 */
.L_x_75:
[----:B------:R-:W1:Y:S01]  /*45d0*/  SYNCS.PHASECHK.TRANS64.TRYWAIT P0, [R6+URZ], R5 ;  /* 0x00000005060075a7 */ /* 0x000e62000800017f */
[----:B------:R-:W-:-:S05]  /*45e0*/  VIADD R2, R7, 0x1 ;  /* 0x0000000107027836 */ /* 0x000fca0000000000 */
[----:B------:R-:W-:-:S04]  /*45f0*/  ISETP.NE.AND P1, PT, R2, 0x6, PT ;  /* 0x000000060200780c */ /* 0x000fc80003f25270 */
[----:B0-----:R-:W-:Y:S02]  /*4600*/  SEL R4, RZ, 0x1, P1 ;  /* 0x00000001ff047807 */ /* 0x001fe40000800000 */
[----:B------:R-:W-:Y:S02]  /*4610*/  SEL R3, R2, RZ, P1 ;  /* 0x000000ff02037207 */ /* 0x000fe40000800000 */
[----:B------:R-:W-:Y:S01]  /*4620*/  LOP3.LUT R4, R11, R4, RZ, 0x3c, !PT ;  /* 0x000000040b047212 */ /* 0x000fe200078e3cff */
[----:B-1----:R-:W-:Y:S06]  /*4630*/  @!P0 BRA `(.L_x_63) ;  /* 0x0000000000f88947 */ /* 0x002fec0003800000 */
.L_x_76:
[----:B------:R-:W-:Y:S01]  /*4640*/  IMAD R3, R3, 0x8, R0 ;  /* 0x0000000803037824 */ /* 0x000fe200078e0200 */
[----:B------:R-:W-:-:S07]  /*4650*/  SHF.L.U32 R0, R4, 0x1f, RZ ;  /* 0x0000001f04007819 */ /* 0x000fce00000006ff */
.L_x_64:
[----:B-1----:R1:W2:Y:S02]  /*4660*/  SYNCS.PHASECHK.TRANS64.TRYWAIT P0, [R3+URZ], R0 ;  /* 0x00000000030075a7 */ /* 0x0022a4000800017f */
[----:B--2---:R-:W-:Y:S05]  /*4670*/  @!P0 NANOSLEEP.SYNCS 0x989680 ;  /* 0x009896800000895d */ /* 0x004fea0003900000 */
[----:B------:R-:W2:Y:S02]  /*4680*/  @!P0 SYNCS.PHASECHK.TRANS64 P0, [R3+URZ], R0 ;  /* 0x00000000030085a7 */ /* 0x000ea4000800007f */
[----:B--2---:R-:W-:Y:S05]  /*4690*/  @!P0 BRA `(.L_x_64) ;  /* 0xfffffffc00f08947 */ /* 0x004fea000383ffff */
.L_x_57:
[----:B------:R-:W-:Y:S05]  /*46a0*/  BSYNC B0 ;  /* 0x0000000000007941 */ /* 0x000fea0003800000 */
.L_x_56:
[----:B------:R-:W-:Y:S05]  /*46b0*/  EXIT ;  /* 0x000000000000794d */ /* 0x000fea0003800000 */
.L_x_17:
[----:B-1----:R1:W2:Y:S02]  /*46c0*/  SYNCS.PHASECHK.TRANS64.TRYWAIT P1, [R3+URZ], R0 ;  /* 0x00000000030075a7 */ /* 0x0022a4000802017f */
[----:B--2---:R-:W-:Y:S05]  /*46d0*/  @!P1 NANOSLEEP.SYNCS 0x989680 ;  /* 0x009896800000995d */ /* 0x004fea0003900000 */
[----:B------:R-:W2:Y:S02]  /*46e0*/  @!P1 SYNCS.PHASECHK.TRANS64 P1, [R3+URZ], R0 ;  /* 0x00000000030095a7 */ /* 0x000ea4000802007f */
[----:B--2---:R-:W-:Y:S05]  /*46f0*/  @!P1 BRA `(.L_x_17) ;  /* 0xfffffffc00f09947 */ /* 0x004fea000383ffff */
[----:B------:R-:W-:Y:S05]  /*4700*/  BRA `(.L_x_16) ;  /* 0xffffffc800d47947 */ /* 0x000fea000383ffff */
.L_x_22:
[----:B-1----:R-:W-:-:S04]  /*4710*/  IMAD.U32 R3, RZ, RZ, UR9 ;  /* 0x00000009ff037e24 */ /* 0x002fc8000f8e00ff */
[----:B------:R1:W2:Y:S03]  /*4720*/  SYNCS.PHASECHK.TRANS64.TRYWAIT P1, [R3+URZ], R2 ;  /* 0x00000002030075a7 */ /* 0x0002a6000802017f */
[----:B--2---:R-:W-:Y:S05]  /*4730*/  @!P1 NANOSLEEP.SYNCS 0x989680 ;  /* 0x009896800000995d */ /* 0x004fea0003900000 */
[----:B------:R-:W2:Y:S02]  /*4740*/  @!P1 SYNCS.PHASECHK.TRANS64 P1, [R3+URZ], R2 ;  /* 0x00000002030095a7 */ /* 0x000ea4000802007f */
[----:B--2---:R-:W-:Y:S05]  /*4750*/  @!P1 BRA `(.L_x_22) ;  /* 0xfffffffc00ec9947 */ /* 0x004fea000383ffff */
[----:B------:R-:W-:Y:S05]  /*4760*/  BRA `(.L_x_21) ;  /* 0xffffffd000247947 */ /* 0x000fea000383ffff */
.L_x_43:
[----:B------:R-:W-:Y:S01]  /*4770*/  BSSY B1, `(.L_x_65) ;  /* 0x0000006000017945 */ /* 0x000fe20003800000 */
[----:B------:R-:W-:-:S07]  /*4780*/  IMAD.MOV.U32 R15, RZ, RZ, -0x1 ;  /* 0xffffffffff0f7424 */ /* 0x000fce00078e00ff */
[----:B------:R-:W-:Y:S05]  /*4790*/  WARPSYNC.COLLECTIVE R15, `(.L_x_66) ;  /* 0x000000000f0c7348 */ /* 0x000fea0003c00000 */
[----:B------:R-:W-:Y:S02]  /*47a0*/  ELECT P6, UR62, PT ;  /* 0x00000000003e782f */ /* 0x000fe400038c0000 */
[----:B------:R-:W-:Y:S01]  /*47b0*/  MOV R14, UR62 ;  /* 0x0000003e000e7c02 */ /* 0x000fe20008000f00 */
[----:B------:R-:W-:Y:S10]  /*47c0*/  ENDCOLLECTIVE ;  /* 0x000000000000791b */ /* 0x000ff40003800000 */
.L_x_66:
[----:B------:R-:W-:Y:S05]  /*47d0*/  BSYNC B1 ;  /* 0x0000000000017941 */ /* 0x000fea0003800000 */
.L_x_65:
[----:B------:R-:W-:Y:S01]  /*47e0*/  PLOP3.LUT P0, PT, P6, PT, PT, 0x80, 0x0 ;  /* 0x000000000000781c */ /* 0x000fe2000370f070 */
[----:B------:R-:W-:-:S12]  /*47f0*/  BRA `(.L_x_67) ;  /* 0xffffffec00c07947 */ /* 0x000fd8000383ffff */
.L_x_46:
[----:B-1----:R1:W2:Y:S02]  /*4800*/  SYNCS.PHASECHK.TRANS64.TRYWAIT P0, [R13+URZ+0x30], R4 ;  /* 0x000030040d0075a7 */ /* 0x0022a4000800017f */
[----:B--2---:R-:W-:Y:S05]  /*4810*/  @!P0 NANOSLEEP.SYNCS 0x989680 ;  /* 0x009896800000895d */ /* 0x004fea0003900000 */
[----:B------:R-:W2:Y:S02]  /*4820*/  @!P0 SYNCS.PHASECHK.TRANS64 P0, [R13+URZ+0x30], R4 ;  /* 0x000030040d0085a7 */ /* 0x000ea4000800007f */
[----:B--2---:R-:W-:Y:S05]  /*4830*/  @!P0 BRA `(.L_x_46) ;  /* 0xfffffffc00f08947 */ /* 0x004fea000383ffff */
[----:B------:R-:W-:Y:S05]  /*4840*/  BRA `(.L_x_68) ;  /* 0xffffffec00f47947 */ /* 0x000fea000383ffff */
.L_x_55:
[----:B------:R-:W-:Y:S01]  /*4850*/  BSSY B0, `(.L_x_69) ;  /* 0x0000006000007945 */ /* 0x000fe20003800000 */
[----:B------:R-:W-:-:S07]  /*4860*/  IMAD.MOV.U32 R15, RZ, RZ, -0x1 ;  /* 0xffffffffff0f7424 */ /* 0x000fce00078e00ff */
[----:B------:R-:W-:Y:S05]  /*4870*/  WARPSYNC.COLLECTIVE R15, `(.L_x_70) ;  /* 0x000000000f0c7348 */ /* 0x000fea0003c00000 */
[----:B------:R-:W-:Y:S02]  /*4880*/  ELECT P6, UR62, PT ;  /* 0x00000000003e782f */ /* 0x000fe400038c0000 */
[----:B------:R-:W-:Y:S01]  /*4890*/  MOV R14, UR62 ;  /* 0x0000003e000e7c02 */ /* 0x000fe20008000f00 */
[----:B------:R-:W-:Y:S10]  /*48a0*/  ENDCOLLECTIVE ;  /* 0x000000000000791b */ /* 0x000ff40003800000 */
.L_x_70:
[----:B------:R-:W-:Y:S05]  /*48b0*/  BSYNC B0 ;  /* 0x0000000000007941 */ /* 0x000fea0003800000 */
.L_x_69:
[----:B------:R-:W-:Y:S01]  /*48c0*/  PLOP3.LUT P0, PT, P6, PT, PT, 0x80, 0x0 ;  /* 0x000000000000781c */ /* 0x000fe2000370f070 */
[----:B------:R-:W-:-:S12]  /*48d0*/  BRA `(.L_x_71) ;  /* 0xfffffff8007c7947 */ /* 0x000fd8000383ffff */
.L_x_59:
[----:B0-----:R0:W1:Y:S02]  /*48e0*/  SYNCS.PHASECHK.TRANS64.TRYWAIT P0, [R5+URZ], R2 ;  /* 0x00000002050075a7 */ /* 0x001064000800017f */
[----:B-1----:R-:W-:Y:S05]  /*48f0*/  @!P0 NANOSLEEP.SYNCS 0x989680 ;  /* 0x009896800000895d */ /* 0x002fea0003900000 */
[----:B------:R-:W1:Y:S02]  /*4900*/  @!P0 SYNCS.PHASECHK.TRANS64 P0, [R5+URZ], R2 ;  /* 0x00000002050085a7 */ /* 0x000e64000800007f */
[----:B-1----:R-:W-:Y:S05]  /*4910*/  @!P0 BRA `(.L_x_59) ;  /* 0xfffffffc00f08947 */ /* 0x002fea000383ffff */
[----:B------:R-:W-:Y:S05]  /*4920*/  BRA `(.L_x_72) ;  /* 0xfffffff800bc7947 */ /* 0x000fea000383ffff */
.L_x_60:
[----:B0-----:R0:W1:Y:S02]  /*4930*/  SYNCS.PHASECHK.TRANS64.TRYWAIT P0, [R7+URZ], R4 ;  /* 0x00000004070075a7 */ /* 0x001064000800017f */
[----:B-1----:R-:W-:Y:S05]  /*4940*/  @!P0 NANOSLEEP.SYNCS 0x989680 ;  /* 0x009896800000895d */ /* 0x002fea0003900000 */
[----:B------:R-:W1:Y:S02]  /*4950*/  @!P0 SYNCS.PHASECHK.TRANS64 P0, [R7+URZ], R4 ;  /* 0x00000004070085a7 */ /* 0x000e64000800007f */
[----:B-1----:R-:W-:Y:S05]  /*4960*/  @!P0 BRA `(.L_x_60) ;  /* 0xfffffffc00f08947 */ /* 0x002fea000383ffff */
[----:B------:R-:W-:Y:S05]  /*4970*/  BRA `(.L_x_73) ;  /* 0xfffffff800cc7947 */ /* 0x000fea000383ffff */
.L_x_61:
[----:B0-----:R0:W1:Y:S02]  /*4980*/  SYNCS.PHASECHK.TRANS64.TRYWAIT P0, [R6+URZ], R5 ;  /* 0x00000005060075a7 */ /* 0x001064000800017f */
[----:B-1----:R-:W-:Y:S05]  /*4990*/  @!P0 NANOSLEEP.SYNCS 0x989680 ;  /* 0x009896800000895d */ /* 0x002fea0003900000 */
[----:B------:R-:W1:Y:S02]  /*49a0*/  @!P0 SYNCS.PHASECHK.TRANS64 P0, [R6+URZ], R5 ;  /* 0x00000005060085a7 */ /* 0x000e64000800007f */
[----:B-1----:R-:W-:Y:S05]  /*49b0*/  @!P0 BRA `(.L_x_61) ;  /* 0xfffffffc00f08947 */ /* 0x002fea000383ffff */
[----:B------:R-:W-:Y:S05]  /*49c0*/  BRA `(.L_x_74) ;  /* 0xfffffff800dc7947 */ /* 0x000fea000383ffff */
.L_x_62:
[----:B0-----:R0:W1:Y:S02]  /*49d0*/  SYNCS.PHASECHK.TRANS64.TRYWAIT P0, [R9+URZ], R4 ;  /* 0x00000004090075a7 */ /* 0x001064000800017f */
[----:B-1----:R-:W-:Y:S05]  /*49e0*/  @!P0 NANOSLEEP.SYNCS 0x989680 ;  /* 0x009896800000895d */ /* 0x002fea0003900000 */
[----:B------:R-:W1:Y:S02]  /*49f0*/  @!P0 SYNCS.PHASECHK.TRANS64 P0, [R9+URZ], R4 ;  /* 0x00000004090085a7 */ /* 0x000e64000800007f */
[----:B-1----:R-:W-:Y:S05]  /*4a00*/  @!P0 BRA `(.L_x_62) ;  /* 0xfffffffc00f08947 */ /* 0x002fea000383ffff */
[----:B------:R-:W-:Y:S05]  /*4a10*/  BRA `(.L_x_75) ;  /* 0xfffffff800ec7947 */ /* 0x000fea000383ffff */
.L_x_63:
[----:B0-----:R0:W1:Y:S02]  /*4a20*/  SYNCS.PHASECHK.TRANS64.TRYWAIT P0, [R6+URZ], R5 ;  /* 0x00000005060075a7 */ /* 0x001064000800017f */
[----:B-1----:R-:W-:Y:S05]  /*4a30*/  @!P0 NANOSLEEP.SYNCS 0x989680 ;  /* 0x009896800000895d */ /* 0x002fea0003900000 */
[----:B------:R-:W1:Y:S02]  /*4a40*/  @!P0 SYNCS.PHASECHK.TRANS64 P0, [R6+URZ], R5 ;  /* 0x00000005060085a7 */ /* 0x000e64000800007f */
[----:B-1----:R-:W-:Y:S05]  /*4a50*/  @!P0 BRA `(.L_x_63) ;  /* 0xfffffffc00f08947 */ /* 0x002fea000383ffff */
[----:B------:R-:W-:Y:S05]  /*4a60*/  BRA `(.L_x_76) ;  /* 0xfffffff800f47947 */ /* 0x000fea000383ffff */
.L_x_77:
[----:B------:R-:W-:-:S00]  /*4a70*/  BRA `(.L_x_77) ;  /* 0xfffffffc00fc7947 */ /* 0x000fc0000383ffff */
[----:B------:R-:W-:-:S00]  /*4a80*/  NOP ;  /* 0x0000000000007918 */ /* 0x000fc00000000000 */
[----:B------:R-:W-:-:S00]  /*4a90*/  NOP ;  /* 0x0000000000007918 */ /* 0x000fc00000000000 */
[----:B------:R-:W-:-:S00]  /*4aa0*/  NOP ;  /* 0x0000000000007918 */ /* 0x000fc00000000000 */
[----:B------:R-:W-:-:S00]  /*4ab0*/  NOP ;  /* 0x0000000000007918 */ /* 0x000fc00000000000 */
[----:B------:R-:W-:-:S00]  /*4ac0*/  NOP ;  /* 0x0000000000007918 */ /* 0x000fc00000000000 */
[----:B------:R-:W-:-:S00]  /*4ad0*/  NOP ;  /* 0x0000000000007918 */ /* 0x000fc00000000000 */
[----:B------:R-:W-:-:S00]  /*4ae0*/  NOP ;  /* 0x0000000000007918 */ /* 0x000fc00000000000 */
[----:B------:R-:W-:-:S00]  /*4af0*/  NOP ;  /* 0x0000000000007918 */ /* 0x000fc00000000000 */
.L_x_78:


//--------------------- .nv.global.init           --------------------------
	.section	.nv.global.init,"aw",@progbits
.nv.global.init:
	.type		$str$22,@object
	.size		$str$22,($str$23 - $str$22)
$str$22:
        /*0000*/ 	.byte	0x6b, 0x5f, 0x74, 0x69, 0x6c, 0x65, 0x5f, 0x63, 0x6f, 0x75, 0x6e, 0x74, 0x20, 0x3e, 0x3d, 0x20
        /*0010*/ 	.byte	0x31, 0x00
	.type		$str$23,@object
	.size		$str$23,(__unnamed_1 - $str$23)
$str$23:
        /*0012*/ 	.byte	0x2f, 0x74, 0x6d, 0x70, 0x2f, 0x63, 0x75, 0x74, 0x6c, 0x61, 0x73, 0x73, 0x5f, 0x73, 0x77, 0x65
        /*0022*/ 	.byte	0x65, 0x70, 0x5f, 0x73, 0x72, 0x63, 0x2f, 0x69, 0x6e, 0x63, 0x6c, 0x75, 0x64, 0x65, 0x2f, 0x63
        /*0032*/ 	.byte	0x75, 0x74, 0x6c, 0x61, 0x73, 0x73, 0x2f, 0x67, 0x65, 0x6d, 0x6d, 0x2f, 0x63, 0x6f, 0x6c, 0x6c
        /*0042*/ 	.byte	0x65, 0x63, 0x74, 0x69, 0x76, 0x65, 0x2f, 0x73, 0x6d, 0x39, 0x30, 0x5f, 0x6d, 0x6d, 0x61, 0x5f
        /*0052*/ 	.byte	0x74, 0x6d, 0x61, 0x5f, 0x67, 0x6d, 0x6d, 0x61, 0x5f, 0x73, 0x73, 0x5f, 0x77, 0x61, 0x72, 0x70
        /*0062*/ 	.byte	0x73, 0x70, 0x65, 0x63, 0x69, 0x61, 0x6c, 0x69, 0x7a, 0x65, 0x64, 0x2e, 0x68, 0x70, 0x70, 0x00
	.type		__unnamed_1,@object
	.size		__unnamed_1,(.L_0 - __unnamed_1)
__unnamed_1:
        /*0072*/ 	.byte	0x76, 0x6f, 0x69, 0x64, 0x20, 0x63, 0x75, 0x74, 0x6c, 0x61, 0x73, 0x73, 0x3a, 0x3a, 0x67, 0x65
        /* <DEDUP_REMOVED lines=179> */
        /*0bb2*/ 	.byte	0x74, 0x69, 0x74, 0x79, 0x5d, 0x00
.L_0:


//--------------------- .nv.shared._ZN7cutlass13device_kernelINS_4gemm6kernel13GemmUniversalIN4cute5tupleIJiiiiEEENS1_10collective13CollectiveMmaINS1_34MainloopSm90TmaGmmaWarpSpecializedILi6ENS5_IJNS4_1CILi1EEESB_SB_EEENS1_35KernelTmaWarpSpecializedCooperativeEEENS5_IJNSA_ILi128EEENSA_ILi8EEESF_EEENS_6half_tENS5_IJlSB_lEEESI_SJ_NS4_8TiledMMAINS4_8MMA_AtomIJNS4_4SM904GMMA24MMA_64x8x16_F32F16F16_SSILNSN_5MajorE0ELSP_0ELNSN_7ScaleInE1ELSQ_1EEEEEENS4_6LayoutINS5_IJNSA_ILi2EEESB_SB_EEENS5_IJSB_NSA_ILi0EEESW_EEEEENS5_IJNS4_10UnderscoreESZ_SZ_EEEEENS4_13SM90_TMA_LOADENS4_14ComposedLayoutINS4_7SwizzleILi3ELi4ELi3EEENS4_18smem_ptr_flag_bitsILi16EEENST_INS5_IJSG_NSA_ILi64EEEEEENS5_IJS18_SB_EEEEEEEvNS4_8identityES12_S1C_vS1D_EENS_8epilogue10collective6detail29Sm90TmaWarpSpecializedAdapterINS1G_15DefaultEpilogueISI_SJ_SJ_NS1F_6thread17LinearCombinationISI_Li1EffLNS1K_9ScaleType4KindE0ELNS_15FloatRoundStyleE2ESI_EENS1_15EpilogueDefaultEEEEEvvEEEEvNT_6ParamsE --------------------------
	.section	.nv.shared._ZN7cutlass13device_kernelINS_4gemm6kernel13GemmUniversalIN4cute5tupleIJiiiiEEENS1_10collective13CollectiveMmaINS1_34MainloopSm90TmaGmmaWarpSpecializedILi6ENS5_IJNS4_1CILi1EEESB_SB_EEENS1_35KernelTmaWarpSpecializedCooperativeEEENS5_IJNSA_ILi128EEENSA_ILi8EEESF_EEENS_6half_tENS5_IJlSB_lEEESI_SJ_NS4_8TiledMMAINS4_8MMA_AtomIJNS4_4SM904GMMA24MMA_64x8x16_F32F16F16_SSILNSN_5MajorE0ELSP_0ELNSN_7ScaleInE1ELSQ_1EEEEEENS4_6LayoutINS5_IJNSA_ILi2EEESB_SB_EEENS5_IJSB_NSA_ILi0EEESW_EEEEENS5_IJNS4_10UnderscoreESZ_SZ_EEEEENS4_13SM90_TMA_LOADENS4_14ComposedLayoutINS4_7SwizzleILi3ELi4ELi3EEENS4_18smem_ptr_flag_bitsILi16EEENST_INS5_IJSG_NSA_ILi64EEEEEENS5_IJS18_SB_EEEEEEEvNS4_8identityES12_S1C_vS1D_EENS_8epilogue10collective6detail29Sm90TmaWarpSpecializedAdapterINS1G_15DefaultEpilogueISI_SJ_SJ_NS1F_6thread17LinearCombinationISI_Li1EffLNS1K_9ScaleType4KindE0ELNS_15FloatRoundStyleE2ESI_EENS1_15EpilogueDefaultEEEEEvvEEEEvNT_6ParamsE,"aw",@nobits
	.sectionflags	@""
	.align	16
	.zero		1024


//--------------------- .nv.shared.reserved.0     --------------------------
	.section	.nv.shared.reserved.0,"aw",@nobits
	.weak		__nv_reservedSMEM_offset_0_alias
	.size		__nv_reservedSMEM_offset_0_alias, 0, 0
	.other		__nv_reservedSMEM_offset_0_alias,@"STO_CUDA_RESERVED_SHARED STV_DEFAULT"
__nv_reservedSMEM_offset_0_alias:
	.zero		0


//--------------------- .nv.global                --------------------------
	.section	.nv.global,"aw",@nobits
.nv.global:
	.type		_ZN40_INTERNAL_e5b32c73_4_k_cu_d09d5726_118934cute1_E,@object
	.size		_ZN40_INTERNAL_e5b32c73_4_k_cu_d09d5726_118934cute1_E,(_ZN40_INTERNAL_e5b32c73_4_k_cu_d09d5726_118934cuda3std3__45__cpo6cbeginE - _ZN40_INTERNAL_e5b32c73_4_k_cu_d09d5726_118934cute1_E)
_ZN40_INTERNAL_e5b32c73_4_k_cu_d09d5726_118934cute1_E:
	.zero		1
	.type		_ZN40_INTERNAL_e5b32c73_4_k_cu_d09d5726_118934cuda3std3__45__cpo6cbeginE,@object
	.size		_ZN40_INTERNAL_e5b32c73_4_k_cu_d09d5726_118934cuda3std3__45__cpo6cbeginE,(_ZN40_INTERNAL_e5b32c73_4_k_cu_d09d5726_118934cuda3std3__48in_placeE - _ZN40_INTERNAL_e5b32c73_4_k_cu_d09d5726_118934cuda3std3__45__cpo6cbeginE)
_ZN40_INTERNAL_e5b32c73_4_k_cu_d09d5726_118934cuda3std3__45__cpo6cbeginE:
	.zero		1
	.type		_ZN40_INTERNAL_e5b32c73_4_k_cu_d09d5726_118934cuda3std3__48in_placeE,@object
	.size		_ZN40_INTERNAL_e5b32c73_4_k_cu_d09d5726_118934cuda3std3__48in_placeE,(_ZN40_INTERNAL_e5b32c73_4_k_cu_d09d5726_118934cuda3std6ranges3__45__cpo9iter_moveE - _ZN40_INTERNAL_e5b32c73_4_k_cu_d09d5726_118934cuda3std3__48in_placeE)
_ZN40_INTERNAL_e5b32c73_4_k_cu_d09d5726_118934cuda3std3__48in_placeE:
	.zero		1
	.type		_ZN40_INTERNAL_e5b32c73_4_k_cu_d09d5726_118934cuda3std6ranges3__45__cpo9iter_moveE,@object
	.size		_ZN40_INTERNAL_e5b32c73_4_k_cu_d09d5726_118934cuda3std6ranges3__45__cpo9iter_moveE,(_ZN40_INTERNAL_e5b32c73_4_k_cu_d09d5726_118934cuda3std3__45__cpo5beginE - _ZN40_INTERNAL_e5b32c73_4_k_cu_d09d5726_118934cuda3std6ranges3__45__cpo9iter_moveE)
_ZN40_INTERNAL_e5b32c73_4_k_cu_d09d5726_118934cuda3std6ranges3__45__cpo9iter_moveE:
	.zero		1
	.type		_ZN40_INTERNAL_e5b32c73_4_k_cu_d09d5726_118934cuda3std3__45__cpo5beginE,@object
	.size		_ZN40_INTERNAL_e5b32c73_4_k_cu_d09d5726_118934cuda3std3__45__cpo5beginE,(_ZN40_INTERNAL_e5b32c73_4_k_cu_d09d5726_118934cuda3std3__442_GLOBAL__N__e5b32c73_4_k_cu_d09d5726_118936ignoreE - _ZN40_INTERNAL_e5b32c73_4_k_cu_d09d5726_118934cuda3std3__45__cpo5beginE)
_ZN40_INTERNAL_e5b32c73_4_k_cu_d09d5726_118934cuda3std3__45__cpo5beginE:
	.zero		1
	.type		_ZN40_INTERNAL_e5b32c73_4_k_cu_d09d5726_118934cuda3std3__442_GLOBAL__N__e5b32c73_4_k_cu_d09d5726_118936ignoreE,@object
	.size		_ZN40_INTERNAL_e5b32c73_4_k_cu_d09d5726_118934cuda3std3__442_GLOBAL__N__e5b32c73_4_k_cu_d09d5726_118936ignoreE,(_ZN40_INTERNAL_e5b32c73_4_k_cu_d09d5726_118934cute7productE - _ZN40_INTERNAL_e5b32c73_4_k_cu_d09d5726_118934cuda3std3__442_GLOBAL__N__e5b32c73_4_k_cu_d09d5726_118936ignoreE)
_ZN40_INTERNAL_e5b32c73_4_k_cu_d09d5726_118934cuda3std3__442_GLOBAL__N__e5b32c73_4_k_cu_d09d5726_118936ignoreE:
	.zero		1
	.type		_ZN40_INTERNAL_e5b32c73_4_k_cu_d09d5726_118934cute7productE,@object
	.size		_ZN40_INTERNAL_e5b32c73_4_k_cu_d09d5726_118934cute7productE,(_ZN40_INTERNAL_e5b32c73_4_k_cu_d09d5726_118934cuda3std3__45__cpo3endE - _ZN40_INTERNAL_e5b32c73_4_k_cu_d09d5726_118934cute7productE)
_ZN40_INTERNAL_e5b32c73_4_k_cu_d09d5726_118934cute7productE:
	.zero		1
	.type		_ZN40_INTERNAL_e5b32c73_4_k_cu_d09d5726_118934cuda3std3__45__cpo3endE,@object
	.size		_ZN40_INTERNAL_e5b32c73_4_k_cu_d09d5726_118934cuda3std3__45__cpo3endE,(_ZN40_INTERNAL_e5b32c73_4_k_cu_d09d5726_118934cuda3std3__419piecewise_constructE - _ZN40_INTERNAL_e5b32c73_4_k_cu_d09d5726_118934cuda3std3__45__cpo3endE)
_ZN40_INTERNAL_e5b32c73_4_k_cu_d09d5726_118934cuda3std3__45__cpo3endE:
	.zero		1
	.type		_ZN40_INTERNAL_e5b32c73_4_k_cu_d09d5726_118934cuda3std3__419piecewise_constructE,@object
	.size		_ZN40_INTERNAL_e5b32c73_4_k_cu_d09d5726_118934cuda3std3__419piecewise_constructE,(_ZN40_INTERNAL_e5b32c73_4_k_cu_d09d5726_118934cuda3std3__45__cpo4cendE - _ZN40_INTERNAL_e5b32c73_4_k_cu_d09d5726_118934cuda3std3__419piecewise_constructE)
_ZN40_INTERNAL_e5b32c73_4_k_cu_d09d5726_118934cuda3std3__419piecewise_constructE:
	.zero		1
	.type		_ZN40_INTERNAL_e5b32c73_4_k_cu_d09d5726_118934cuda3std3__45__cpo4cendE,@object
	.size		_ZN40_INTERNAL_e5b32c73_4_k_cu_d09d5726_118934cuda3std3__45__cpo4cendE,(_ZN40_INTERNAL_e5b32c73_4_k_cu_d09d5726_118934cuda3std6ranges3__45__cpo4swapE - _ZN40_INTERNAL_e5b32c73_4_k_cu_d09d5726_118934cuda3std3__45__cpo4cendE)
_ZN40_INTERNAL_e5b32c73_4_k_cu_d09d5726_118934cuda3std3__45__cpo4cendE:
	.zero		1
	.type		_ZN40_INTERNAL_e5b32c73_4_k_cu_d09d5726_118934cuda3std6ranges3__45__cpo4swapE,@object
	.size		_ZN40_INTERNAL_e5b32c73_4_k_cu_d09d5726_118934cuda3std6ranges3__45__cpo4swapE,(.L_8 - _ZN40_INTERNAL_e5b32c73_4_k_cu_d09d5726_118934cuda3std6ranges3__45__cpo4swapE)
_ZN40_INTERNAL_e5b32c73_4_k_cu_d09d5726_118934cuda3std6ranges3__45__cpo4swapE:
	.zero		1
.L_8:


//--------------------- .nv.constant0._ZN7cutlass13device_kernelINS_4gemm6kernel13GemmUniversalIN4cute5tupleIJiiiiEEENS1_10collective13CollectiveMmaINS1_34MainloopSm90TmaGmmaWarpSpecializedILi6ENS5_IJNS4_1CILi1EEESB_SB_EEENS1_35KernelTmaWarpSpecializedCooperativeEEENS5_IJNSA_ILi128EEENSA_ILi8EEESF_EEENS_6half_tENS5_IJlSB_lEEESI_SJ_NS4_8TiledMMAINS4_8MMA_AtomIJNS4_4SM904GMMA24MMA_64x8x16_F32F16F16_SSILNSN_5MajorE0ELSP_0ELNSN_7ScaleInE1ELSQ_1EEEEEENS4_6LayoutINS5_IJNSA_ILi2EEESB_SB_EEENS5_IJSB_NSA_ILi0EEESW_EEEEENS5_IJNS4_10UnderscoreESZ_SZ_EEEEENS4_13SM90_TMA_LOADENS4_14ComposedLayoutINS4_7SwizzleILi3ELi4ELi3EEENS4_18smem_ptr_flag_bitsILi16EEENST_INS5_IJSG_NSA_ILi64EEEEEENS5_IJS18_SB_EEEEEEEvNS4_8identityES12_S1C_vS1D_EENS_8epilogue10collective6detail29Sm90TmaWarpSpecializedAdapterINS1G_15DefaultEpilogueISI_SJ_SJ_NS1F_6thread17LinearCombinationISI_Li1EffLNS1K_9ScaleType4KindE0ELNS_15FloatRoundStyleE2ESI_EENS1_15EpilogueDefaultEEEEEvvEEEEvNT_6ParamsE --------------------------
	.section	.nv.constant0._ZN7cutlass13device_kernelINS_4gemm6kernel13GemmUniversalIN4cute5tupleIJiiiiEEENS1_10collective13CollectiveMmaINS1_34MainloopSm90TmaGmmaWarpSpecializedILi6ENS5_IJNS4_1CILi1EEESB_SB_EEENS1_35KernelTmaWarpSpecializedCooperativeEEENS5_IJNSA_ILi128EEENSA_ILi8EEESF_EEENS_6half_tENS5_IJlSB_lEEESI_SJ_NS4_8TiledMMAINS4_8MMA_AtomIJNS4_4SM904GMMA24MMA_64x8x16_F32F16F16_SSILNSN_5MajorE0ELSP_0ELNSN_7ScaleInE1ELSQ_1EEEEEENS4_6LayoutINS5_IJNSA_ILi2EEESB_SB_EEENS5_IJSB_NSA_ILi0EEESW_EEEEENS5_IJNS4_10UnderscoreESZ_SZ_EEEEENS4_13SM90_TMA_LOADENS4_14ComposedLayoutINS4_7SwizzleILi3ELi4ELi3EEENS4_18smem_ptr_flag_bitsILi16EEENST_INS5_IJSG_NSA_ILi64EEEEEENS5_IJS18_SB_EEEEEEEvNS4_8identityES12_S1C_vS1D_EENS_8epilogue10collective6detail29Sm90TmaWarpSpecializedAdapterINS1G_15DefaultEpilogueISI_SJ_SJ_NS1F_6thread17LinearCombinationISI_Li1EffLNS1K_9ScaleType4KindE0ELNS_15FloatRoundStyleE2ESI_EENS1_15EpilogueDefaultEEEEEvvEEEEvNT_6ParamsE,"a",@progbits
	.sectionflags	@""
	.align	4
.nv.constant0._ZN7cutlass13device_kernelINS_4gemm6kernel13GemmUniversalIN4cute5tupleIJiiiiEEENS1_10collective13CollectiveMmaINS1_34MainloopSm90TmaGmmaWarpSpecializedILi6ENS5_IJNS4_1CILi1EEESB_SB_EEENS1_35KernelTmaWarpSpecializedCooperativeEEENS5_IJNSA_ILi128EEENSA_ILi8EEESF_EEENS_6half_tENS5_IJlSB_lEEESI_SJ_NS4_8TiledMMAINS4_8MMA_AtomIJNS4_4SM904GMMA24MMA_64x8x16_F32F16F16_SSILNSN_5MajorE0ELSP_0ELNSN_7ScaleInE1ELSQ_1EEEEEENS4_6LayoutINS5_IJNSA_ILi2EEESB_SB_EEENS5_IJSB_NSA_ILi0EEESW_EEEEENS5_IJNS4_10UnderscoreESZ_SZ_EEEEENS4_13SM90_TMA_LOADENS4_14ComposedLayoutINS4_7SwizzleILi3ELi4ELi3EEENS4_18smem_ptr_flag_bitsILi16EEENST_INS5_IJSG_NSA_ILi64EEEEEENS5_IJS18_SB_EEEEEEEvNS4_8identityES12_S1C_vS1D_EENS_8epilogue10collective6detail29Sm90TmaWarpSpecializedAdapterINS1G_15DefaultEpilogueISI_SJ_SJ_NS1F_6thread17LinearCombinationISI_Li1EffLNS1K_9ScaleType4KindE0ELNS_15FloatRoundStyleE2ESI_EENS1_15EpilogueDefaultEEEEEvvEEEEvNT_6ParamsE:
	.zero		1664


//--------------------- SYMBOLS --------------------------

	.type		.nv.reservedSmem.offset0,@object
	.size		.nv.reservedSmem.offset0,0x4
	.type		__assertfail,@function
